	.target	sm_90a

	.elftype	@"ET_EXEC"


//--------------------- .note.nv.tkinfo           --------------------------
	.section	.note.nv.tkinfo,"",@"SHT_NOTE"
	.sectionflags	@"SHF_NOTE_NV_TKINFO"
	.tkinfo
        /*0018*/ 	.word	0x00000002
        /*0030*/ 	.string	""
        /*0030*/ 	.string	"ptxas"
        /*0030*/ 	.string	"Cuda compilation tools, release 13.0, V13.0.88"
        /*0030*/ 	.string	"Build cuda_13.0.r13.0/compiler.36424714_0"
        /*0030*/ 	.string	"-arch sm_90a -m 64 "



//--------------------- .note.nv.cuinfo           --------------------------
	.section	.note.nv.cuinfo,"",@"SHT_NOTE"
	.sectionflags	@"SHF_NOTE_NV_CUINFO"
        /*0018*/ 	.short	0x0002
        /*001a*/ 	.short	0x005a
        /*001c*/ 	.short	0x0082
	.zero		2


//--------------------- .nv.info                  --------------------------
	.section	.nv.info,"",@"SHT_CUDA_INFO"
	.align	4


	//----- nvinfo : EIATTR_REGCOUNT
	.align		4
        /*0000*/ 	.byte	0x04, 0x2f
        /*0002*/ 	.short	(.L_15 - .L_14)
	.align		4
.L_14:
        /*0004*/ 	.word	index@(_ZN7cutlass13device_kernelINS_4gemm6kernel13GemmUniversalIN4cute5tupleIJiiiiEEENS1_10collective13CollectiveMmaINS1_34MainloopSm90TmaGmmaWarpSpecializedILi6ENS5_IJNS4_1CILi1EEESB_SB_EEENS1_32KernelTmaWarpSpecializedPingpongEEENS5_IJNSA_ILi64EEENSA_ILi128EEESG_EEENS_10bfloat16_tENS5_IJlSB_lEEESI_SJ_NS4_8TiledMMAINS4_8MMA_AtomIJNS4_4SM904GMMA28MMA_64x128x16_F32BF16BF16_SSILNSN_5MajorE0ELSP_0ELNSN_7ScaleInE1ELSQ_1EEEEEENS4_6LayoutISC_NS5_IJNSA_ILi0EEESU_SU_EEEEENS5_IJNS4_10UnderscoreESX_SX_EEEEENS4_13SM90_TMA_LOADENS4_14ComposedLayoutINS4_7SwizzleILi3ELi4ELi3EEENS4_18smem_ptr_flag_bitsILi16EEENST_INS5_IJNSA_ILi8EEESF_EEENS5_IJSF_SB_EEEEEEEvNS4_8identityES10_S1A_vS1B_EENS_8epilogue10collective6detail29Sm90TmaWarpSpecializedAdapterINS1E_15DefaultEpilogueISI_SJ_SJ_NS1D_6thread17LinearCombinationISI_Li1EffLNS1I_9ScaleType4KindE0ELNS_15FloatRoundStyleE2ESI_EENS1_15EpilogueDefaultEEEEEvvEEEEvNT_6ParamsE)
        /*0008*/ 	.word	0x000000a8


	//----- nvinfo : EIATTR_FRAME_SIZE
	.align		4
.L_15:
        /*000c*/ 	.byte	0x04, 0x11
        /*000e*/ 	.short	(.L_17 - .L_16)
	.align		4
.L_16:
        /*0010*/ 	.word	index@(_ZN7cutlass13device_kernelINS_4gemm6kernel13GemmUniversalIN4cute5tupleIJiiiiEEENS1_10collective13CollectiveMmaINS1_34MainloopSm90TmaGmmaWarpSpecializedILi6ENS5_IJNS4_1CILi1EEESB_SB_EEENS1_32KernelTmaWarpSpecializedPingpongEEENS5_IJNSA_ILi64EEENSA_ILi128EEESG_EEENS_10bfloat16_tENS5_IJlSB_lEEESI_SJ_NS4_8TiledMMAINS4_8MMA_AtomIJNS4_4SM904GMMA28MMA_64x128x16_F32BF16BF16_SSILNSN_5MajorE0ELSP_0ELNSN_7ScaleInE1ELSQ_1EEEEEENS4_6LayoutISC_NS5_IJNSA_ILi0EEESU_SU_EEEEENS5_IJNS4_10UnderscoreESX_SX_EEEEENS4_13SM90_TMA_LOADENS4_14ComposedLayoutINS4_7SwizzleILi3ELi4ELi3EEENS4_18smem_ptr_flag_bitsILi16EEENST_INS5_IJNSA_ILi8EEESF_EEENS5_IJSF_SB_EEEEEEEvNS4_8identityES10_S1A_vS1B_EENS_8epilogue10collective6detail29Sm90TmaWarpSpecializedAdapterINS1E_15DefaultEpilogueISI_SJ_SJ_NS1D_6thread17LinearCombinationISI_Li1EffLNS1I_9ScaleType4KindE0ELNS_15FloatRoundStyleE2ESI_EENS1_15EpilogueDefaultEEEEEvvEEEEvNT_6ParamsE)
        /*0014*/ 	.word	0x00000008


	//----- nvinfo : EIATTR_MIN_STACK_SIZE
	.align		4
.L_17:
        /*0018*/ 	.byte	0x04, 0x12
        /*001a*/ 	.short	(.L_19 - .L_18)
	.align		4
.L_18:
        /*001c*/ 	.word	index@(_ZN7cutlass13device_kernelINS_4gemm6kernel13GemmUniversalIN4cute5tupleIJiiiiEEENS1_10collective13CollectiveMmaINS1_34MainloopSm90TmaGmmaWarpSpecializedILi6ENS5_IJNS4_1CILi1EEESB_SB_EEENS1_32KernelTmaWarpSpecializedPingpongEEENS5_IJNSA_ILi64EEENSA_ILi128EEESG_EEENS_10bfloat16_tENS5_IJlSB_lEEESI_SJ_NS4_8TiledMMAINS4_8MMA_AtomIJNS4_4SM904GMMA28MMA_64x128x16_F32BF16BF16_SSILNSN_5MajorE0ELSP_0ELNSN_7ScaleInE1ELSQ_1EEEEEENS4_6LayoutISC_NS5_IJNSA_ILi0EEESU_SU_EEEEENS5_IJNS4_10UnderscoreESX_SX_EEEEENS4_13SM90_TMA_LOADENS4_14ComposedLayoutINS4_7SwizzleILi3ELi4ELi3EEENS4_18smem_ptr_flag_bitsILi16EEENST_INS5_IJNSA_ILi8EEESF_EEENS5_IJSF_SB_EEEEEEEvNS4_8identityES10_S1A_vS1B_EENS_8epilogue10collective6detail29Sm90TmaWarpSpecializedAdapterINS1E_15DefaultEpilogueISI_SJ_SJ_NS1D_6thread17LinearCombinationISI_Li1EffLNS1I_9ScaleType4KindE0ELNS_15FloatRoundStyleE2ESI_EENS1_15EpilogueDefaultEEEEEvvEEEEvNT_6ParamsE)
        /*0020*/ 	.word	0x00000008
.L_19:


//--------------------- .nv.compat                --------------------------
	.section	.nv.compat,"",@"SHT_CUDA_COMPAT_INFO"
	.align	4
        /*0000*/ 	.byte	0x02, 0x09, 0x01, 0x00, 0x02, 0x02, 0x04, 0x00, 0x02, 0x05, 0x05, 0x00, 0x03, 0x07, 0x01, 0x01
        /*0010*/ 	.byte	0x02, 0x03, 0x01, 0x00, 0x02, 0x06, 0x01, 0x00, 0x04, 0x0b, 0x08, 0x00, 0x00, 0x00, 0x00, 0x00
        /*0020*/ 	.byte	0x00, 0x00, 0x00, 0x00


//--------------------- .nv.info._ZN7cutlass13device_kernelINS_4gemm6kernel13GemmUniversalIN4cute5tupleIJiiiiEEENS1_10collective13CollectiveMmaINS1_34MainloopSm90TmaGmmaWarpSpecializedILi6ENS5_IJNS4_1CILi1EEESB_SB_EEENS1_32KernelTmaWarpSpecializedPingpongEEENS5_IJNSA_ILi64EEENSA_ILi128EEESG_EEENS_10bfloat16_tENS5_IJlSB_lEEESI_SJ_NS4_8TiledMMAINS4_8MMA_AtomIJNS4_4SM904GMMA28MMA_64x128x16_F32BF16BF16_SSILNSN_5MajorE0ELSP_0ELNSN_7ScaleInE1ELSQ_1EEEEEENS4_6LayoutISC_NS5_IJNSA_ILi0EEESU_SU_EEEEENS5_IJNS4_10UnderscoreESX_SX_EEEEENS4_13SM90_TMA_LOADENS4_14ComposedLayoutINS4_7SwizzleILi3ELi4ELi3EEENS4_18smem_ptr_flag_bitsILi16EEENST_INS5_IJNSA_ILi8EEESF_EEENS5_IJSF_SB_EEEEEEEvNS4_8identityES10_S1A_vS1B_EENS_8epilogue10collective6detail29Sm90TmaWarpSpecializedAdapterINS1E_15DefaultEpilogueISI_SJ_SJ_NS1D_6thread17LinearCombinationISI_Li1EffLNS1I_9ScaleType4KindE0ELNS_15FloatRoundStyleE2ESI_EENS1_15EpilogueDefaultEEEEEvvEEEEvNT_6ParamsE --------------------------
	.section	.nv.info._ZN7cutlass13device_kernelINS_4gemm6kernel13GemmUniversalIN4cute5tupleIJiiiiEEENS1_10collective13CollectiveMmaINS1_34MainloopSm90TmaGmmaWarpSpecializedILi6ENS5_IJNS4_1CILi1EEESB_SB_EEENS1_32KernelTmaWarpSpecializedPingpongEEENS5_IJNSA_ILi64EEENSA_ILi128EEESG_EEENS_10bfloat16_tENS5_IJlSB_lEEESI_SJ_NS4_8TiledMMAINS4_8MMA_AtomIJNS4_4SM904GMMA28MMA_64x128x16_F32BF16BF16_SSILNSN_5MajorE0ELSP_0ELNSN_7ScaleInE1ELSQ_1EEEEEENS4_6LayoutISC_NS5_IJNSA_ILi0EEESU_SU_EEEEENS5_IJNS4_10UnderscoreESX_SX_EEEEENS4_13SM90_TMA_LOADENS4_14ComposedLayoutINS4_7SwizzleILi3ELi4ELi3EEENS4_18smem_ptr_flag_bitsILi16EEENST_INS5_IJNSA_ILi8EEESF_EEENS5_IJSF_SB_EEEEEEEvNS4_8identityES10_S1A_vS1B_EENS_8epilogue10collective6detail29Sm90TmaWarpSpecializedAdapterINS1E_15DefaultEpilogueISI_SJ_SJ_NS1D_6thread17LinearCombinationISI_Li1EffLNS1I_9ScaleType4KindE0ELNS_15FloatRoundStyleE2ESI_EENS1_15EpilogueDefaultEEEEEvvEEEEvNT_6ParamsE,"",@"SHT_CUDA_INFO"
	.sectionflags	@""
	.align	4


	//----- nvinfo : EIATTR_CUDA_API_VERSION
	.align		4
        /*0000*/ 	.byte	0x04, 0x37
        /*0002*/ 	.short	(.L_21 - .L_20)
.L_20:
        /*0004*/ 	.word	0x00000082


	//----- nvinfo : EIATTR_KPARAM_INFO
	.align		4
.L_21:
        /*0008*/ 	.byte	0x04, 0x17
        /*000a*/ 	.short	(.L_23 - .L_22)
.L_22:
        /*000c*/ 	.word	0x00000000
        /*0010*/ 	.short	0x0000
        /*0012*/ 	.short	0x0070
        /*0014*/ 	.byte	0x00, 0xf0, 0x01, 0x10


	//----- nvinfo : EIATTR_SPARSE_MMA_MASK
	.align		4
.L_23:
        /*0018*/ 	.byte	0x03, 0x50
        /*001a*/ 	.short	0x0000


	//----- nvinfo : EIATTR_MAXREG_COUNT
	.align		4
        /*001c*/ 	.byte	0x03, 0x1b
        /*001e*/ 	.short	0x00a8


	//----- nvinfo : EIATTR_NUM_BARRIERS
	.align		4
        /*0020*/ 	.byte	0x02, 0x4c
        /*0022*/ 	.byte	0x01
	.zero		1


	//----- nvinfo : EIATTR_EXTERNS
	.align		4
        /*0024*/ 	.byte	0x04, 0x0f
        /*0026*/ 	.short	(.L_25 - .L_24)


	//   ....[0]....
	.align		4
.L_24:
        /*0028*/ 	.word	index@(__assertfail)


	//----- nvinfo : EIATTR_ANNOTATIONS
	.align		4
.L_25:
        /*002c*/ 	.byte	0x04, 0x55
        /*002e*/ 	.short	(.L_27 - .L_26)


	//   ....[0]....
.L_26:
        /*0030*/ 	.word	0x00000001
        /*0034*/ 	.byte	0x10, 0x0b, 0x00, 0x00, 0x01, 0x00, 0x00, 0x00, 0x30, 0x12, 0x00, 0x00, 0x01, 0x00, 0x00, 0x00
        /*0044*/ 	.byte	0x80, 0x64, 0x00, 0x00, 0x01, 0x00, 0x00, 0x00, 0x00, 0x71, 0x00, 0x00


	//----- nvinfo : EIATTR_MERCURY_ISA_VERSION
	.align		4
.L_27:
        /*0050*/ 	.byte	0x03, 0x5f
        /*0052*/ 	.short	0x0101


	//----- nvinfo : EIATTR_INT_WARP_WIDE_INSTR_OFFSETS
	.align		4
        /*0054*/ 	.byte	0x04, 0x31
        /*0056*/ 	.short	(.L_29 - .L_28)


	//   ....[0]....
.L_28:
        /*0058*/ 	.word	0x00000430


	//   ....[1]....
        /*005c*/ 	.word	0x00000450


	//   ....[2]....
        /*0060*/ 	.word	0x000004d0


	//   ....[3]....
        /*0064*/ 	.word	0x000004e0


	//   ....[4]....
        /*0068*/ 	.word	0x000004f0


	//   ....[5]....
        /*006c*/ 	.word	0x00000510


	//   ....[6]....
        /*0070*/ 	.word	0x000005a0


	//   ....[7]....
        /*0074*/ 	.word	0x000005c0


	//----- nvinfo : EIATTR_COOP_GROUP_MASK_REGIDS
	.align		4
.L_29:
        /*0078*/ 	.byte	0x04, 0x29
        /*007a*/ 	.short	(.L_31 - .L_30)


	//   ....[0]....
.L_30:
        /*007c*/ 	.word	0xffffffff


	//   ....[1]....
        /*0080*/ 	.word	0xffffffff


	//   ....[2]....
        /*0084*/ 	.word	0xffffffff


	//   ....[3]....
        /*0088*/ 	.word	0xffffffff


	//   ....[4]....
        /*008c*/ 	.word	0xffffffff


	//   ....[5]....
        /*0090*/ 	.word	0xffffffff


	//----- nvinfo : EIATTR_COOP_GROUP_INSTR_OFFSETS
	.align		4
.L_31:
        /*0094*/ 	.byte	0x04, 0x28
        /*0096*/ 	.short	(.L_33 - .L_32)


	//   ....[0]....
.L_32:
        /*0098*/ 	.word	0x00000070


	//   ....[1]....
        /*009c*/ 	.word	0x00000080


	//   ....[2]....
        /*00a0*/ 	.word	0x00000140


	//   ....[3]....
        /*00a4*/ 	.word	0x00000310


	//   ....[4]....
        /*00a8*/ 	.word	0x00000350


	//   ....[5]....
        /*00ac*/ 	.word	0x00000390


	//----- nvinfo : EIATTR_REG_RECONFIG
	.align		4
.L_33:
        /*00b0*/ 	.byte	0x01, 0x54
	.zero		2


	//----- nvinfo : EIATTR_SYSCALL_OFFSETS
	.align		4
        /*00b4*/ 	.byte	0x04, 0x46
        /*00b6*/ 	.short	(.L_35 - .L_34)


	//   ....[0]....
.L_34:
        /*00b8*/ 	.word	0x000016b0


	//----- nvinfo : EIATTR_MBARRIER_INSTR_OFFSETS
	.align		4
.L_35:
        /*00bc*/ 	.byte	0x04, 0x39
        /*00be*/ 	.short	(.L_37 - .L_36)


	//   ....[0]....
.L_36:
        /*00c0*/ 	.word	0x00000240
        /*00c4*/ 	.word	0x000000ff
        /*00c8*/ 	.word	0x00000000
        /*00cc*/ 	.short	0x0100
        /*00ce*/ 	.byte	0x08
	.zero		1


	//   ....[1]....
        /*00d0*/ 	.word	0x00000250
        /*00d4*/ 	.word	0x000000ff
        /*00d8*/ 	.word	0x00000030
        /*00dc*/ 	.short	0x0100
        /*00de*/ 	.byte	0x08
	.zero		1


	//   ....[2]....
        /*00e0*/ 	.word	0x00000260
        /*00e4*/ 	.word	0x000000ff
        /*00e8*/ 	.word	0x00000008
        /*00ec*/ 	.short	0x0100
        /*00ee*/ 	.byte	0x08
	.zero		1


	//   ....[3]....
        /*00f0*/ 	.word	0x00000270
        /*00f4*/ 	.word	0x000000ff
        /*00f8*/ 	.word	0x00000038
        /*00fc*/ 	.short	0x0100
        /*00fe*/ 	.byte	0x08
	.zero		1


	//   ....[4]....
        /*0100*/ 	.word	0x00000280
        /*0104*/ 	.word	0x000000ff
        /*0108*/ 	.word	0x00000010
        /*010c*/ 	.short	0x0100
        /*010e*/ 	.byte	0x08
	.zero		1


	//   ....[5]....
        /*0110*/ 	.word	0x00000290
        /*0114*/ 	.word	0x000000ff
        /*0118*/ 	.word	0x00000040
        /*011c*/ 	.short	0x0100
        /*011e*/ 	.byte	0x08
	.zero		1


	//   ....[6]....
        /*0120*/ 	.word	0x000002a0
        /*0124*/ 	.word	0x000000ff
        /*0128*/ 	.word	0x00000018
        /*012c*/ 	.short	0x0100
        /*012e*/ 	.byte	0x08
	.zero		1


	//   ....[7]....
        /*0130*/ 	.word	0x000002b0
        /*0134*/ 	.word	0x000000ff
        /*0138*/ 	.word	0x00000048
        /*013c*/ 	.short	0x0100
        /*013e*/ 	.byte	0x08
	.zero		1


	//   ....[8]....
        /*0140*/ 	.word	0x000002c0
        /*0144*/ 	.word	0x000000ff
        /*0148*/ 	.word	0x00000020
        /*014c*/ 	.short	0x0100
        /*014e*/ 	.byte	0x08
	.zero		1


	//   ....[9]....
        /*0150*/ 	.word	0x000002d0
        /*0154*/ 	.word	0x000000ff
        /*0158*/ 	.word	0x00000050
        /*015c*/ 	.short	0x0100
        /*015e*/ 	.byte	0x08
	.zero		1


	//   ....[10]....
        /*0160*/ 	.word	0x000002e0
        /*0164*/ 	.word	0x000000ff
        /*0168*/ 	.word	0x00000028
        /*016c*/ 	.short	0x0100
        /*016e*/ 	.byte	0x08
	.zero		1


	//   ....[11]....
        /*0170*/ 	.word	0x000002f0
        /*0174*/ 	.word	0x000000ff
        /*0178*/ 	.word	0x00000058
        /*017c*/ 	.short	0x0100
        /*017e*/ 	.byte	0x08
	.zero		1


	//   ....[12]....
        /*0180*/ 	.word	0x00000600
        /*0184*/ 	.word	0x000000ff
        /*0188*/ 	.word	0x00000090
        /*018c*/ 	.short	0x0100
        /*018e*/ 	.byte	0x08
	.zero		1


	//   ....[13]....
        /*0190*/ 	.word	0x00000670
        /*0194*/ 	.word	0x000000ff
        /*0198*/ 	.word	0x00000098
        /*019c*/ 	.short	0x0100
        /*019e*/ 	.byte	0x08
	.zero		1


	//   ....[14]....
        /*01a0*/ 	.word	0x00000690
        /*01a4*/ 	.word	0x000000ff
        /*01a8*/ 	.word	0x00000070
        /*01ac*/ 	.short	0x0100
        /*01ae*/ 	.byte	0x09
	.zero		1


	//   ....[15]....
        /*01b0*/ 	.word	0x000006a0
        /*01b4*/ 	.word	0x000000ff
        /*01b8*/ 	.word	0x00000078
        /*01bc*/ 	.short	0x0100
        /*01be*/ 	.byte	0x09
	.zero		1


	//   ....[16]....
        /*01c0*/ 	.word	0x000006b0
        /*01c4*/ 	.word	0x000000ff
        /*01c8*/ 	.word	0x00000080
        /*01cc*/ 	.short	0x0100
        /*01ce*/ 	.byte	0x09
	.zero		1


	//   ....[17]....
        /*01d0*/ 	.word	0x000006c0
        /*01d4*/ 	.word	0x000000ff
        /*01d8*/ 	.word	0x00000088
        /*01dc*/ 	.short	0x0100
        /*01de*/ 	.byte	0x09
	.zero		1


	//   ....[18]....
        /*01e0*/ 	.word	0x00001570
        /*01e4*/ 	.word	0x000000ff
        /*01e8*/ 	.word	0xfffffff8
        /*01ec*/ 	.short	0x010a
        /*01ee*/ 	.byte	0x2b
	.zero		1


	//   ....[19]....
        /*01f0*/ 	.word	0x00001730
        /*01f4*/ 	.word	0x00000003
        /*01f8*/ 	.word	0x00000000
        /*01fc*/ 	.short	0x010a
        /*01fe*/ 	.byte	0x3f
	.zero		1


	//   ....[20]....
        /*0200*/ 	.word	0x00001790
        /*0204*/ 	.word	0x00000003
        /*0208*/ 	.word	0x00000000
        /*020c*/ 	.short	0x010a
        /*020e*/ 	.byte	0x3f
	.zero		1


	//   ....[21]....
        /*0210*/ 	.word	0x00001cb0
        /*0214*/ 	.word	0x000000ff
        /*0218*/ 	.word	0x00000000
        /*021c*/ 	.short	0x010a
        /*021e*/ 	.byte	0x08
	.zero		1


	//   ....[22]....
        /*0220*/ 	.word	0x00001cf0
        /*0224*/ 	.word	0x000000ff
        /*0228*/ 	.word	0x00000000
        /*022c*/ 	.short	0x010a
        /*022e*/ 	.byte	0x08
	.zero		1


	//   ....[23]....
        /*0230*/ 	.word	0x00002110
        /*0234*/ 	.word	0x000000ff
        /*0238*/ 	.word	0x00000000
        /*023c*/ 	.short	0x0101
        /*023e*/ 	.byte	0x08
	.zero		1


	//   ....[24]....
        /*0240*/ 	.word	0x00002210
        /*0244*/ 	.word	0x00000003
        /*0248*/ 	.word	0x00000000
        /*024c*/ 	.short	0x0101
        /*024e*/ 	.byte	0x2e
	.zero		1


	//   ....[25]....
        /*0250*/ 	.word	0x000022e0
        /*0254*/ 	.word	0x000000ff
        /*0258*/ 	.word	0x00000000
        /*025c*/ 	.short	0x0101
        /*025e*/ 	.byte	0x06
	.zero		1


	//   ....[26]....
        /*0260*/ 	.word	0x00002350
        /*0264*/ 	.word	0x000000ff
        /*0268*/ 	.word	0x00000008
        /*026c*/ 	.short	0x010a
        /*026e*/ 	.byte	0x2b
	.zero		1


	//   ....[27]....
        /*0270*/ 	.word	0x000064c0
        /*0274*/ 	.word	0x00000000
        /*0278*/ 	.word	0x00000000
        /*027c*/ 	.short	0x0101
        /*027e*/ 	.byte	0x2e
	.zero		1


	//   ....[28]....
        /*0280*/ 	.word	0x00006db0
        /*0284*/ 	.word	0x0000000b
        /*0288*/ 	.word	0x00000030
        /*028c*/ 	.short	0x010a
        /*028e*/ 	.byte	0x3f
	.zero		1


	//   ....[29]....
        /*0290*/ 	.word	0x00007230
        /*0294*/ 	.word	0x00000006
        /*0298*/ 	.word	0x00000098
        /*029c*/ 	.short	0x0101
        /*029e*/ 	.byte	0x3f
	.zero		1


	//   ....[30]....
        /*02a0*/ 	.word	0x00007950
        /*02a4*/ 	.word	0x00000007
        /*02a8*/ 	.word	0x00000000
        /*02ac*/ 	.short	0x010a
        /*02ae*/ 	.byte	0x3f
	.zero		1


	//   ....[31]....
        /*02b0*/ 	.word	0x000079d0
        /*02b4*/ 	.word	0x00000006
        /*02b8*/ 	.word	0x00000000
        /*02bc*/ 	.short	0x010a
        /*02be*/ 	.byte	0x3f
	.zero		1


	//   ....[32]....
        /*02c0*/ 	.word	0x00007a60
        /*02c4*/ 	.word	0x00000007
        /*02c8*/ 	.word	0x00000000
        /*02cc*/ 	.short	0x010a
        /*02ce*/ 	.byte	0x3f
	.zero		1


	//   ....[33]....
        /*02d0*/ 	.word	0x00007af0
        /*02d4*/ 	.word	0x00000006
        /*02d8*/ 	.word	0x00000000
        /*02dc*/ 	.short	0x010a
        /*02de*/ 	.byte	0x3f
	.zero		1


	//   ....[34]....
        /*02e0*/ 	.word	0x00007b80
        /*02e4*/ 	.word	0x00000007
        /*02e8*/ 	.word	0x00000000
        /*02ec*/ 	.short	0x010a
        /*02ee*/ 	.byte	0x3f
	.zero		1


	//   ....[35]....
        /*02f0*/ 	.word	0x00007c10
        /*02f4*/ 	.word	0x00000005
        /*02f8*/ 	.word	0x00000000
        /*02fc*/ 	.short	0x010a
        /*02fe*/ 	.byte	0x3f
	.zero		1


	//   ....[36]....
        /*0300*/ 	.word	0x00007c80
        /*0304*/ 	.word	0x00000003
        /*0308*/ 	.word	0xfffffff8
        /*030c*/ 	.short	0x010a
        /*030e*/ 	.byte	0x3f
	.zero		1


	//   ....[37]....
        /*0310*/ 	.word	0x00007cd0
        /*0314*/ 	.word	0x00000003
        /*0318*/ 	.word	0x00000000
        /*031c*/ 	.short	0x010a
        /*031e*/ 	.byte	0x3f
	.zero		1


	//   ....[38]....
        /*0320*/ 	.word	0x00007d30
        /*0324*/ 	.word	0x00000004
        /*0328*/ 	.word	0x00000000
        /*032c*/ 	.short	0x010a
        /*032e*/ 	.byte	0x3f
	.zero		1


	//   ....[39]....
        /*0330*/ 	.word	0x00007d90
        /*0334*/ 	.word	0x00000003
        /*0338*/ 	.word	0x00000008
        /*033c*/ 	.short	0x010a
        /*033e*/ 	.byte	0x3f
	.zero		1


	//   ....[40]....
        /*0340*/ 	.word	0x00007e60
        /*0344*/ 	.word	0x0000000b
        /*0348*/ 	.word	0x00000030
        /*034c*/ 	.short	0x010a
        /*034e*/ 	.byte	0x3f
	.zero		1


	//   ....[41]....
        /*0350*/ 	.word	0x00007f30
        /*0354*/ 	.word	0x00000007
        /*0358*/ 	.word	0x00000000
        /*035c*/ 	.short	0x010a
        /*035e*/ 	.byte	0x3f
	.zero		1


	//   ....[42]....
        /*0360*/ 	.word	0x00007f80
        /*0364*/ 	.word	0x00000006
        /*0368*/ 	.word	0x00000000
        /*036c*/ 	.short	0x010a
        /*036e*/ 	.byte	0x3f
	.zero		1


	//   ....[43]....
        /*0370*/ 	.word	0x00007fd0
        /*0374*/ 	.word	0x00000007
        /*0378*/ 	.word	0x00000000
        /*037c*/ 	.short	0x010a
        /*037e*/ 	.byte	0x3f
	.zero		1


	//   ....[44]....
        /*0380*/ 	.word	0x00008020
        /*0384*/ 	.word	0x00000006
        /*0388*/ 	.word	0x00000000
        /*038c*/ 	.short	0x010a
        /*038e*/ 	.byte	0x3f
	.zero		1


	//   ....[45]....
        /*0390*/ 	.word	0x00008070
        /*0394*/ 	.word	0x00000007
        /*0398*/ 	.word	0x00000000
        /*039c*/ 	.short	0x010a
        /*039e*/ 	.byte	0x3f
	.zero		1


	//----- nvinfo : EIATTR_NUM_MBARRIERS
	.align		4
.L_37:
        /*03a0*/ 	.byte	0x03, 0x38
        /*03a2*/ 	.short	0x0012


	//----- nvinfo : EIATTR_EXIT_INSTR_OFFSETS
	.align		4
        /*03a4*/ 	.byte	0x04, 0x1c
        /*03a6*/ 	.short	(.L_39 - .L_38)


	//   ....[0]....
.L_38:
        /*03a8*/ 	.word	0x000011c0


	//   ....[1]....
        /*03ac*/ 	.word	0x00001220


	//   ....[2]....
        /*03b0*/ 	.word	0x00006ae0


	//   ....[3]....
        /*03b4*/ 	.word	0x00006b10


	//   ....[4]....
        /*03b8*/ 	.word	0x00007c60


	//----- nvinfo : EIATTR_MAX_THREADS
	.align		4
.L_39:
        /*03bc*/ 	.byte	0x04, 0x05
        /*03be*/ 	.short	(.L_41 - .L_40)
.L_40:
        /*03c0*/ 	.word	0x00000180
        /*03c4*/ 	.word	0x00000001
        /*03c8*/ 	.word	0x00000001


	//----- nvinfo : EIATTR_CRS_STACK_SIZE
	.align		4
.L_41:
        /*03cc*/ 	.byte	0x04, 0x1e
        /*03ce*/ 	.short	(.L_43 - .L_42)
.L_42:
        /*03d0*/ 	.word	0x00000000


	//----- nvinfo : EIATTR_CBANK_PARAM_SIZE
	.align		4
.L_43:
        /*03d4*/ 	.byte	0x03, 0x19
        /*03d6*/ 	.short	0x0470


	//----- nvinfo : EIATTR_PARAM_CBANK
	.align		4
        /*03d8*/ 	.byte	0x04, 0x0a
        /*03da*/ 	.short	(.L_45 - .L_44)
	.align		4
.L_44:
        /*03dc*/ 	.word	index@(.nv.constant0._ZN7cutlass13device_kernelINS_4gemm6kernel13GemmUniversalIN4cute5tupleIJiiiiEEENS1_10collective13CollectiveMmaINS1_34MainloopSm90TmaGmmaWarpSpecializedILi6ENS5_IJNS4_1CILi1EEESB_SB_EEENS1_32KernelTmaWarpSpecializedPingpongEEENS5_IJNSA_ILi64EEENSA_ILi128EEESG_EEENS_10bfloat16_tENS5_IJlSB_lEEESI_SJ_NS4_8TiledMMAINS4_8MMA_AtomIJNS4_4SM904GMMA28MMA_64x128x16_F32BF16BF16_SSILNSN_5MajorE0ELSP_0ELNSN_7ScaleInE1ELSQ_1EEEEEENS4_6LayoutISC_NS5_IJNSA_ILi0EEESU_SU_EEEEENS5_IJNS4_10UnderscoreESX_SX_EEEEENS4_13SM90_TMA_LOADENS4_14ComposedLayoutINS4_7SwizzleILi3ELi4ELi3EEENS4_18smem_ptr_flag_bitsILi16EEENST_INS5_IJNSA_ILi8EEESF_EEENS5_IJSF_SB_EEEEEEEvNS4_8identityES10_S1A_vS1B_EENS_8epilogue10collective6detail29Sm90TmaWarpSpecializedAdapterINS1E_15DefaultEpilogueISI_SJ_SJ_NS1D_6thread17LinearCombinationISI_Li1EffLNS1I_9ScaleType4KindE0ELNS_15FloatRoundStyleE2ESI_EENS1_15EpilogueDefaultEEEEEvvEEEEvNT_6ParamsE)
        /*03e0*/ 	.short	0x0210
        /*03e2*/ 	.short	0x0470


	//----- nvinfo : EIATTR_SW_WAR
	.align		4
.L_45:
        /*03e4*/ 	.byte	0x04, 0x36
        /*03e6*/ 	.short	(.L_47 - .L_46)
.L_46:
        /*03e8*/ 	.word	0x00000008
.L_47:


//--------------------- .nv.callgraph             --------------------------
	.section	.nv.callgraph,"",@"SHT_CUDA_CALLGRAPH"
	.align	4
	.sectionentsize	8
	.align		4
        /*0000*/ 	.word	0x00000000
	.align		4
        /*0004*/ 	.word	0xffffffff
	.align		4
        /*0008*/ 	.word	index@(_ZN7cutlass13device_kernelINS_4gemm6kernel13GemmUniversalIN4cute5tupleIJiiiiEEENS1_10collective13CollectiveMmaINS1_34MainloopSm90TmaGmmaWarpSpecializedILi6ENS5_IJNS4_1CILi1EEESB_SB_EEENS1_32KernelTmaWarpSpecializedPingpongEEENS5_IJNSA_ILi64EEENSA_ILi128EEESG_EEENS_10bfloat16_tENS5_IJlSB_lEEESI_SJ_NS4_8TiledMMAINS4_8MMA_AtomIJNS4_4SM904GMMA28MMA_64x128x16_F32BF16BF16_SSILNSN_5MajorE0ELSP_0ELNSN_7ScaleInE1ELSQ_1EEEEEENS4_6LayoutISC_NS5_IJNSA_ILi0EEESU_SU_EEEEENS5_IJNS4_10UnderscoreESX_SX_EEEEENS4_13SM90_TMA_LOADENS4_14ComposedLayoutINS4_7SwizzleILi3ELi4ELi3EEENS4_18smem_ptr_flag_bitsILi16EEENST_INS5_IJNSA_ILi8EEESF_EEENS5_IJSF_SB_EEEEEEEvNS4_8identityES10_S1A_vS1B_EENS_8epilogue10collective6detail29Sm90TmaWarpSpecializedAdapterINS1E_15DefaultEpilogueISI_SJ_SJ_NS1D_6thread17LinearCombinationISI_Li1EffLNS1I_9ScaleType4KindE0ELNS_15FloatRoundStyleE2ESI_EENS1_15EpilogueDefaultEEEEEvvEEEEvNT_6ParamsE)
	.align		4
        /*000c*/ 	.word	index@(__assertfail)
	.align		4
        /*0010*/ 	.word	0x00000000
	.align		4
        /*0014*/ 	.word	0xfffffffe
	.align		4
        /*0018*/ 	.word	0x00000000
	.align		4
        /*001c*/ 	.word	0xfffffffd
	.align		4
        /*0020*/ 	.word	0x00000000
	.align		4
        /*0024*/ 	.word	0xfffffffc


//--------------------- .nv.constant4             --------------------------
	.section	.nv.constant4,"a",@progbits
	.align	8
	.align		8
.nv.constant4:
        /*0000*/ 	.dword	__assertfail
	.align		8
        /*0008*/ 	.dword	__unnamed_1
	.align		8
        /*0010*/ 	.dword	_ZN40_INTERNAL_1ad88285_4_k_cu_5b7c6e15_275444cuda3std3__45__cpo5beginE
	.align		8
        /*0018*/ 	.dword	_ZN40_INTERNAL_1ad88285_4_k_cu_5b7c6e15_275444cuda3std3__45__cpo3endE
	.align		8
        /*0020*/ 	.dword	_ZN40_INTERNAL_1ad88285_4_k_cu_5b7c6e15_275444cuda3std3__45__cpo6cbeginE
	.align		8
        /*0028*/ 	.dword	_ZN40_INTERNAL_1ad88285_4_k_cu_5b7c6e15_275444cuda3std3__45__cpo4cendE
	.align		8
        /*0030*/ 	.dword	_ZN40_INTERNAL_1ad88285_4_k_cu_5b7c6e15_275444cuda3std3__442_GLOBAL__N__1ad88285_4_k_cu_5b7c6e15_275446ignoreE
	.align		8
        /*0038*/ 	.dword	_ZN40_INTERNAL_1ad88285_4_k_cu_5b7c6e15_275444cuda3std3__419piecewise_constructE
	.align		8
        /*0040*/ 	.dword	_ZN40_INTERNAL_1ad88285_4_k_cu_5b7c6e15_275444cuda3std3__48in_placeE
	.align		8
        /*0048*/ 	.dword	_ZN40_INTERNAL_1ad88285_4_k_cu_5b7c6e15_275444cuda3std6ranges3__45__cpo4swapE
	.align		8
        /*0050*/ 	.dword	_ZN40_INTERNAL_1ad88285_4_k_cu_5b7c6e15_275444cuda3std6ranges3__45__cpo9iter_moveE
	.align		8
        /*0058*/ 	.dword	_ZN40_INTERNAL_1ad88285_4_k_cu_5b7c6e15_275444cute7productE
	.align		8
        /*0060*/ 	.dword	_ZN40_INTERNAL_1ad88285_4_k_cu_5b7c6e15_275444cute1_E
	.align		8
        /*0068*/ 	.dword	$str$22
	.align		8
        /*0070*/ 	.dword	$str$23


//--------------------- .text._ZN7cutlass13device_kernelINS_4gemm6kernel13GemmUniversalIN4cute5tupleIJiiiiEEENS1_10collective13CollectiveMmaINS1_34MainloopSm90TmaGmmaWarpSpecializedILi6ENS5_IJNS4_1CILi1EEESB_SB_EEENS1_32KernelTmaWarpSpecializedPingpongEEENS5_IJNSA_ILi64EEENSA_ILi128EEESG_EEENS_10bfloat16_tENS5_IJlSB_lEEESI_SJ_NS4_8TiledMMAINS4_8MMA_AtomIJNS4_4SM904GMMA28MMA_64x128x16_F32BF16BF16_SSILNSN_5MajorE0ELSP_0ELNSN_7ScaleInE1ELSQ_1EEEEEENS4_6LayoutISC_NS5_IJNSA_ILi0EEESU_SU_EEEEENS5_IJNS4_10UnderscoreESX_SX_EEEEENS4_13SM90_TMA_LOADENS4_14ComposedLayoutINS4_7SwizzleILi3ELi4ELi3EEENS4_18smem_ptr_flag_bitsILi16EEENST_INS5_IJNSA_ILi8EEESF_EEENS5_IJSF_SB_EEEEEEEvNS4_8identityES10_S1A_vS1B_EENS_8epilogue10collective6detail29Sm90TmaWarpSpecializedAdapterINS1E_15DefaultEpilogueISI_SJ_SJ_NS1D_6thread17LinearCombinationISI_Li1EffLNS1I_9ScaleType4KindE0ELNS_15FloatRoundStyleE2ESI_EENS1_15EpilogueDefaultEEEEEvvEEEEvNT_6ParamsE --------------------------
	.section	.text._ZN7cutlass13device_kernelINS_4gemm6kernel13GemmUniversalIN4cute5tupleIJiiiiEEENS1_10collective13CollectiveMmaINS1_34MainloopSm90TmaGmmaWarpSpecializedILi6ENS5_IJNS4_1CILi1EEESB_SB_EEENS1_32KernelTmaWarpSpecializedPingpongEEENS5_IJNSA_ILi64EEENSA_ILi128EEESG_EEENS_10bfloat16_tENS5_IJlSB_lEEESI_SJ_NS4_8TiledMMAINS4_8MMA_AtomIJNS4_4SM904GMMA28MMA_64x128x16_F32BF16BF16_SSILNSN_5MajorE0ELSP_0ELNSN_7ScaleInE1ELSQ_1EEEEEENS4_6LayoutISC_NS5_IJNSA_ILi0EEESU_SU_EEEEENS5_IJNS4_10UnderscoreESX_SX_EEEEENS4_13SM90_TMA_LOADENS4_14ComposedLayoutINS4_7SwizzleILi3ELi4ELi3EEENS4_18smem_ptr_flag_bitsILi16EEENST_INS5_IJNSA_ILi8EEESF_EEENS5_IJSF_SB_EEEEEEEvNS4_8identityES10_S1A_vS1B_EENS_8epilogue10collective6detail29Sm90TmaWarpSpecializedAdapterINS1E_15DefaultEpilogueISI_SJ_SJ_NS1D_6thread17LinearCombinationISI_Li1EffLNS1I_9ScaleType4KindE0ELNS_15FloatRoundStyleE2ESI_EENS1_15EpilogueDefaultEEEEEvvEEEEvNT_6ParamsE,"ax",@progbits
	.align	128
.text._ZN7cutlass13device_kernelINS_4gemm6kernel13GemmUniversalIN4cute5tupleIJiiiiEEENS1_10collective13CollectiveMmaINS1_34MainloopSm90TmaGmmaWarpSpecializedILi6ENS5_IJNS4_1CILi1EEESB_SB_EEENS1_32KernelTmaWarpSpecializedPingpongEEENS5_IJNSA_ILi64EEENSA_ILi128EEESG_EEENS_10bfloat16_tENS5_IJlSB_lEEESI_SJ_NS4_8TiledMMAINS4_8MMA_AtomIJNS4_4SM904GMMA28MMA_64x128x16_F32BF16BF16_SSILNSN_5MajorE0ELSP_0ELNSN_7ScaleInE1ELSQ_1EEEEEENS4_6LayoutISC_NS5_IJNSA_ILi0EEESU_SU_EEEEENS5_IJNS4_10UnderscoreESX_SX_EEEEENS4_13SM90_TMA_LOADENS4_14ComposedLayoutINS4_7SwizzleILi3ELi4ELi3EEENS4_18smem_ptr_flag_bitsILi16EEENST_INS5_IJNSA_ILi8EEESF_EEENS5_IJSF_SB_EEEEEEEvNS4_8identityES10_S1A_vS1B_EENS_8epilogue10collective6detail29Sm90TmaWarpSpecializedAdapterINS1E_15DefaultEpilogueISI_SJ_SJ_NS1D_6thread17LinearCombinationISI_Li1EffLNS1I_9ScaleType4KindE0ELNS_15FloatRoundStyleE2ESI_EENS1_15EpilogueDefaultEEEEEvvEEEEvNT_6ParamsE:
        .type           _ZN7cutlass13device_kernelINS_4gemm6kernel13GemmUniversalIN4cute5tupleIJiiiiEEENS1_10collective13CollectiveMmaINS1_34MainloopSm90TmaGmmaWarpSpecializedILi6ENS5_IJNS4_1CILi1EEESB_SB_EEENS1_32KernelTmaWarpSpecializedPingpongEEENS5_IJNSA_ILi64EEENSA_ILi128EEESG_EEENS_10bfloat16_tENS5_IJlSB_lEEESI_SJ_NS4_8TiledMMAINS4_8MMA_AtomIJNS4_4SM904GMMA28MMA_64x128x16_F32BF16BF16_SSILNSN_5MajorE0ELSP_0ELNSN_7ScaleInE1ELSQ_1EEEEEENS4_6LayoutISC_NS5_IJNSA_ILi0EEESU_SU_EEEEENS5_IJNS4_10UnderscoreESX_SX_EEEEENS4_13SM90_TMA_LOADENS4_14ComposedLayoutINS4_7SwizzleILi3ELi4ELi3EEENS4_18smem_ptr_flag_bitsILi16EEENST_INS5_IJNSA_ILi8EEESF_EEENS5_IJSF_SB_EEEEEEEvNS4_8identityES10_S1A_vS1B_EENS_8epilogue10collective6detail29Sm90TmaWarpSpecializedAdapterINS1E_15DefaultEpilogueISI_SJ_SJ_NS1D_6thread17LinearCombinationISI_Li1EffLNS1I_9ScaleType4KindE0ELNS_15FloatRoundStyleE2ESI_EENS1_15EpilogueDefaultEEEEEvvEEEEvNT_6ParamsE,@function
        .size           _ZN7cutlass13device_kernelINS_4gemm6kernel13GemmUniversalIN4cute5tupleIJiiiiEEENS1_10collective13CollectiveMmaINS1_34MainloopSm90TmaGmmaWarpSpecializedILi6ENS5_IJNS4_1CILi1EEESB_SB_EEENS1_32KernelTmaWarpSpecializedPingpongEEENS5_IJNSA_ILi64EEENSA_ILi128EEESG_EEENS_10bfloat16_tENS5_IJlSB_lEEESI_SJ_NS4_8TiledMMAINS4_8MMA_AtomIJNS4_4SM904GMMA28MMA_64x128x16_F32BF16BF16_SSILNSN_5MajorE0ELSP_0ELNSN_7ScaleInE1ELSQ_1EEEEEENS4_6LayoutISC_NS5_IJNSA_ILi0EEESU_SU_EEEEENS5_IJNS4_10UnderscoreESX_SX_EEEEENS4_13SM90_TMA_LOADENS4_14ComposedLayoutINS4_7SwizzleILi3ELi4ELi3EEENS4_18smem_ptr_flag_bitsILi16EEENST_INS5_IJNSA_ILi8EEESF_EEENS5_IJSF_SB_EEEEEEEvNS4_8identityES10_S1A_vS1B_EENS_8epilogue10collective6detail29Sm90TmaWarpSpecializedAdapterINS1E_15DefaultEpilogueISI_SJ_SJ_NS1D_6thread17LinearCombinationISI_Li1EffLNS1I_9ScaleType4KindE0ELNS_15FloatRoundStyleE2ESI_EENS1_15EpilogueDefaultEEEEEvvEEEEvNT_6ParamsE,(.L_x_201 - _ZN7cutlass13device_kernelINS_4gemm6kernel13GemmUniversalIN4cute5tupleIJiiiiEEENS1_10collective13CollectiveMmaINS1_34MainloopSm90TmaGmmaWarpSpecializedILi6ENS5_IJNS4_1CILi1EEESB_SB_EEENS1_32KernelTmaWarpSpecializedPingpongEEENS5_IJNSA_ILi64EEENSA_ILi128EEESG_EEENS_10bfloat16_tENS5_IJlSB_lEEESI_SJ_NS4_8TiledMMAINS4_8MMA_AtomIJNS4_4SM904GMMA28MMA_64x128x16_F32BF16BF16_SSILNSN_5MajorE0ELSP_0ELNSN_7ScaleInE1ELSQ_1EEEEEENS4_6LayoutISC_NS5_IJNSA_ILi0EEESU_SU_EEEEENS5_IJNS4_10UnderscoreESX_SX_EEEEENS4_13SM90_TMA_LOADENS4_14ComposedLayoutINS4_7SwizzleILi3ELi4ELi3EEENS4_18smem_ptr_flag_bitsILi16EEENST_INS5_IJNSA_ILi8EEESF_EEENS5_IJSF_SB_EEEEEEEvNS4_8identityES10_S1A_vS1B_EENS_8epilogue10collective6detail29Sm90TmaWarpSpecializedAdapterINS1E_15DefaultEpilogueISI_SJ_SJ_NS1D_6thread17LinearCombinationISI_Li1EffLNS1I_9ScaleType4KindE0ELNS_15FloatRoundStyleE2ESI_EENS1_15EpilogueDefaultEEEEEvvEEEEvNT_6ParamsE)
        .other          _ZN7cutlass13device_kernelINS_4gemm6kernel13GemmUniversalIN4cute5tupleIJiiiiEEENS1_10collective13CollectiveMmaINS1_34MainloopSm90TmaGmmaWarpSpecializedILi6ENS5_IJNS4_1CILi1EEESB_SB_EEENS1_32KernelTmaWarpSpecializedPingpongEEENS5_IJNSA_ILi64EEENSA_ILi128EEESG_EEENS_10bfloat16_tENS5_IJlSB_lEEESI_SJ_NS4_8TiledMMAINS4_8MMA_AtomIJNS4_4SM904GMMA28MMA_64x128x16_F32BF16BF16_SSILNSN_5MajorE0ELSP_0ELNSN_7ScaleInE1ELSQ_1EEEEEENS4_6LayoutISC_NS5_IJNSA_ILi0EEESU_SU_EEEEENS5_IJNS4_10UnderscoreESX_SX_EEEEENS4_13SM90_TMA_LOADENS4_14ComposedLayoutINS4_7SwizzleILi3ELi4ELi3EEENS4_18smem_ptr_flag_bitsILi16EEENST_INS5_IJNSA_ILi8EEESF_EEENS5_IJSF_SB_EEEEEEEvNS4_8identityES10_S1A_vS1B_EENS_8epilogue10collective6detail29Sm90TmaWarpSpecializedAdapterINS1E_15DefaultEpilogueISI_SJ_SJ_NS1D_6thread17LinearCombinationISI_Li1EffLNS1I_9ScaleType4KindE0ELNS_15FloatRoundStyleE2ESI_EENS1_15EpilogueDefaultEEEEEvvEEEEvNT_6ParamsE,@"STO_CUDA_ENTRY STV_DEFAULT"
_ZN7cutlass13device_kernelINS_4gemm6kernel13GemmUniversalIN4cute5tupleIJiiiiEEENS1_10collective13CollectiveMmaINS1_34MainloopSm90TmaGmmaWarpSpecializedILi6ENS5_IJNS4_1CILi1EEESB_SB_EEENS1_32KernelTmaWarpSpecializedPingpongEEENS5_IJNSA_ILi64EEENSA_ILi128EEESG_EEENS_10bfloat16_tENS5_IJlSB_lEEESI_SJ_NS4_8TiledMMAINS4_8MMA_AtomIJNS4_4SM904GMMA28MMA_64x128x16_F32BF16BF16_SSILNSN_5MajorE0ELSP_0ELNSN_7ScaleInE1ELSQ_1EEEEEENS4_6LayoutISC_NS5_IJNSA_ILi0EEESU_SU_EEEEENS5_IJNS4_10UnderscoreESX_SX_EEEEENS4_13SM90_TMA_LOADENS4_14ComposedLayoutINS4_7SwizzleILi3ELi4ELi3EEENS4_18smem_ptr_flag_bitsILi16EEENST_INS5_IJNSA_ILi8EEESF_EEENS5_IJSF_SB_EEEEEEEvNS4_8identityES10_S1A_vS1B_EENS_8epilogue10collective6detail29Sm90TmaWarpSpecializedAdapterINS1E_15DefaultEpilogueISI_SJ_SJ_NS1D_6thread17LinearCombinationISI_Li1EffLNS1I_9ScaleType4KindE0ELNS_15FloatRoundStyleE2ESI_EENS1_15EpilogueDefaultEEEEEvvEEEEvNT_6ParamsE:
[----:B------:R-:W0:Y:S02]  /*0000*/  LDC R1, c[0x0][0x28] ;  /* 0x00000a00ff017b82 */ /* 0x000e240000000800 */
[----:B0-----:R-:W-:Y:S01]  /*0010*/  VIADD R1, R1, 0xfffffff8 ;  /* 0xfffffff801017836 */ /* 0x001fe20000000000 */
[----:B------:R-:W0:Y:S01]  /*0020*/  S2R R4, SR_TID.X ;  /* 0x0000000000047919 */ /* 0x000e220000002100 */
[----:B------:R-:W-:Y:S01]  /*0030*/  ELECT P0, URZ, PT ;  /* 0x00000000003f782f */ /* 0x000fe20003800000 */
[----:B------:R-:W-:Y:S01]  /*0040*/  BSSY B0, `(.L_x_0) ;  /* 0x000000f000007945 */ /* 0x000fe20003800000 */
[--C-:B0-----:R-:W-:Y:S02]  /*0050*/  SHF.R.U32.HI R0, RZ, 0x5, R4.reuse ;  /* 0x00000005ff007819 */ /* 0x101fe40000011604 */
[----:B------:R-:W-:-:S03]  /*0060*/  SHF.R.U32.HI R5, RZ, 0x7, R4 ;  /* 0x00000007ff057819 */ /* 0x000fc60000011604 */
[----:B------:R-:W0:Y:S04]  /*0070*/  SHFL.IDX PT, R2, R0, RZ, 0x1f ;  /* 0x00001fff00027589 */ /* 0x000e2800000e0000 */
[----:B------:R1:W2:Y:S01]  /*0080*/  SHFL.IDX PT, R7, R5, RZ, 0x1f ;  /* 0x00001fff05077589 */ /* 0x0002a200000e0000 */
[----:B0-----:R-:W-:-:S13]  /*0090*/  ISETP.NE.OR P0, PT, R2, RZ, !P0 ;  /* 0x000000ff0200720c */ /* 0x001fda0004705670 */
[----:B-12---:R-:W-:Y:S05]  /*00a0*/  @P0 BRA `(.L_x_1) ;  /* 0x0000000000200947 */ /* 0x006fea0003800000 */
[----:B------:R-:W-:Y:S02]  /*00b0*/  ULDC.64 UR4, c[0x0][0x198] ;  /* 0x0000660000047ab9 */ /* 0x000fe40000000a00 */
[----:B------:R-:W-:Y:S02]  /*00c0*/  UIADD3 UR6, UP0, UR4, 0xf0, URZ ;  /* 0x000000f004067890 */ /* 0x000fe4000ff1e03f */
[----:B------:R-:W-:Y:S02]  /*00d0*/  UIADD3 UR4, UP1, UR4, 0x1f0, URZ ;  /* 0x000001f004047890 */ /* 0x000fe4000ff3e03f */
[----:B------:R-:W-:Y:S02]  /*00e0*/  UIADD3.X UR7, URZ, UR5, URZ, UP0, !UPT ;  /* 0x000000053f077290 */ /* 0x000fe400087fe43f */
[----:B------:R-:W-:-:S07]  /*00f0*/  UIADD3.X UR5, URZ, UR5, URZ, UP1, !UPT ;  /* 0x000000053f057290 */ /* 0x000fce0008ffe43f */
[----:B------:R0:W-:Y:S02]  /*0100*/  UTMACCTL.PF [UR6] ;  /* 0x00000000060079b9 */ /* 0x0001e40008040000 */
[----:B------:R0:W-:Y:S02]  /*0110*/  UTMACCTL.PF [UR4] ;  /* 0x00000000040079b9 */ /* 0x0001e40008040000 */
[----:B0-----:R-:W-:Y:S01]  /*0120*/  NOP ;  /* 0x0000000000007918 */ /* 0x001fe20000000000 */
.L_x_1:
[----:B------:R-:W-:Y:S05]  /*0130*/  BSYNC B0 ;  /* 0x0000000000007941 */ /* 0x000fea0003800000 */
.L_x_0:
[----:B------:R-:W0:Y:S02]  /*0140*/  SHFL.IDX PT, R3, R0, RZ, 0x1f ;  /* 0x00001fff00037589 */ /* 0x000e2400000e0000 */
[----:B0-----:R-:W-:-:S13]  /*0150*/  ISETP.NE.AND P0, PT, R3, RZ, PT ;  /* 0x000000ff0300720c */ /* 0x001fda0003f05270 */
[----:B------:R-:W-:Y:S05]  /*0160*/  @P0 BRA `(.L_x_2) ;  /* 0x0000000000680947 */ /* 0x000fea0003800000 */
[----:B------:R-:W0:Y:S01]  /*0170*/  S2UR UR8, SR_CgaCtaId ;  /* 0x00000000000879c3 */ /* 0x000e220000008800 */
[----:B------:R-:W-:Y:S01]  /*0180*/  UMOV UR4, 0x400 ;  /* 0x0000040000047882 */ /* 0x000fe20000000000 */
[----:B------:R-:W-:Y:S01]  /*0190*/  UMOV UR5, 0x1 ;  /* 0x0000000100057882 */ /* 0x000fe20000000000 */
[----:B------:R-:W-:Y:S01]  /*01a0*/  UMOV UR6, 0x80 ;  /* 0x0000008000067882 */ /* 0x000fe20000000000 */
[----:B------:R-:W-:Y:S01]  /*01b0*/  ELECT P0, URZ, PT ;  /* 0x00000000003f782f */ /* 0x000fe20003800000 */
[----:B------:R-:W-:-:S04]  /*01c0*/  UIADD3 UR6, -UR6, 0x100000, URZ ;  /* 0x0010000006067890 */ /* 0x000fc8000fffe13f */
[----:B------:R-:W-:Y:S02]  /*01d0*/  USHF.L.U32 UR7, UR6, 0xb, URZ ;  /* 0x0000000b06077899 */ /* 0x000fe4000800063f */
[----:B------:R-:W-:Y:S02]  /*01e0*/  USHF.L.U32 UR6, UR6, 0x1, URZ ;  /* 0x0000000106067899 */ /* 0x000fe4000800063f */
[----:B0-----:R-:W-:Y:S02]  /*01f0*/  ULEA UR8, UR8, UR4, 0x18 ;  /* 0x0000000408087291 */ /* 0x001fe4000f8ec03f */
[----:B------:R-:W-:-:S04]  /*0200*/  UIADD3 UR4, -UR5, 0x100000, URZ ;  /* 0x0010000005047890 */ /* 0x000fc8000fffe13f */
[----:B------:R-:W-:Y:S02]  /*0210*/  USHF.L.U32 UR5, UR4, 0xb, URZ ;  /* 0x0000000b04057899 */ /* 0x000fe4000800063f */
[----:B------:R-:W-:Y:S01]  /*0220*/  USHF.L.U32 UR4, UR4, 0x1, URZ ;  /* 0x0000000104047899 */ /* 0x000fe2000800063f */
[----:B------:R-:W0:Y:S11]  /*0230*/  FENCE.VIEW.ASYNC.S ;  /* 0x00000000000073c6 */ /* 0x000e360000000000 */
[----:B0-----:R0:W1:Y:S01]  /*0240*/  SYNCS.EXCH.64 URZ, [UR8], UR4 ;  /* 0x00000004083f75b2 */ /* 0x0010620008000100 */
[----:B------:R0:W2:Y:S01]  /*0250*/  SYNCS.EXCH.64 URZ, [UR8+0x30], UR6 ;  /* 0x00003006083f75b2 */ /* 0x0000a20008000100 */
[----:B------:R0:W3:Y:S01]  /*0260*/  SYNCS.EXCH.64 URZ, [UR8+0x8], UR4 ;  /* 0x00000804083f75b2 */ /* 0x0000e20008000100 */
[----:B------:R0:W4:Y:S01]  /*0270*/  SYNCS.EXCH.64 URZ, [UR8+0x38], UR6 ;  /* 0x00003806083f75b2 */ /* 0x0001220008000100 */
[----:B------:R0:W0:Y:S01]  /*0280*/  SYNCS.EXCH.64 URZ, [UR8+0x10], UR4 ;  /* 0x00001004083f75b2 */ /* 0x0000220008000100 */
[----:B------:R0:W0:Y:S01]  /*0290*/  SYNCS.EXCH.64 URZ, [UR8+0x40], UR6 ;  /* 0x00004006083f75b2 */ /* 0x0000220008000100 */
[----:B------:R0:W0:Y:S01]  /*02a0*/  SYNCS.EXCH.64 URZ, [UR8+0x18], UR4 ;  /* 0x00001804083f75b2 */ /* 0x0000220008000100 */
[----:B------:R0:W0:Y:S01]  /*02b0*/  SYNCS.EXCH.64 URZ, [UR8+0x48], UR6 ;  /* 0x00004806083f75b2 */ /* 0x0000220008000100 */
[----:B------:R0:W0:Y:S01]  /*02c0*/  SYNCS.EXCH.64 URZ, [UR8+0x20], UR4 ;  /* 0x00002004083f75b2 */ /* 0x0000220008000100 */
[----:B------:R0:W0:Y:S01]  /*02d0*/  SYNCS.EXCH.64 URZ, [UR8+0x50], UR6 ;  /* 0x00005006083f75b2 */ /* 0x0000220008000100 */
[----:B------:R0:W0:Y:S01]  /*02e0*/  SYNCS.EXCH.64 URZ, [UR8+0x28], UR4 ;  /* 0x00002804083f75b2 */ /* 0x0000220008000100 */
[----:B------:R0:W0:Y:S01]  /*02f0*/  SYNCS.EXCH.64 URZ, [UR8+0x58], UR6 ;  /* 0x00005806083f75b2 */ /* 0x0000220008000100 */
[----:B------:R-:W-:Y:S01]  /*0300*/  NOP ;  /* 0x0000000000007918 */ /* 0x000fe20000000000 */
.L_x_2:
[----:B------:R-:W5:Y:S01]  /*0310*/  SHFL.IDX PT, R6, R0, RZ, 0x1f ;  /* 0x00001fff00067589 */ /* 0x000f6200000e0000 */
[----:B------:R-:W-:Y:S01]  /*0320*/  ELECT P0, URZ, PT ;  /* 0x00000000003f782f */ /* 0x000fe20003800000 */
[----:B------:R-:W-:Y:S01]  /*0330*/  NOP ;  /* 0x0000000000007918 */ /* 0x000fe20000000000 */
[----:B------:R-:W-:Y:S01]  /*0340*/  ELECT P1, URZ, PT ;  /* 0x00000000003f782f */ /* 0x000fe20003820000 */
[----:B------:R-:W1:Y:S01]  /*0350*/  SHFL.IDX PT, R3, R0, RZ, 0x1f ;  /* 0x00001fff00037589 */ /* 0x000e6200000e0000 */
[----:B0-----:R-:W-:Y:S01]  /*0360*/  UMOV UR4, 0x20 ;  /* 0x0000002000047882 */ /* 0x001fe20000000000 */
[----:B------:R-:W-:Y:S01]  /*0370*/  UMOV UR11, 0x80 ;  /* 0x00000080000b7882 */ /* 0x000fe20000000000 */
[----:B------:R-:W-:Y:S01]  /*0380*/  NOP ;  /* 0x0000000000007918 */ /* 0x000fe20000000000 */
[----:B------:R-:W0:Y:S01]  /*0390*/  SHFL.IDX PT, R5, R5, RZ, 0x1f ;  /* 0x00001fff05057589 */ /* 0x000e2200000e0000 */
[C---:B------:R-:W-:Y:S01]  /*03a0*/  VIADD R31, R7.reuse, 0xffffffff ;  /* 0xffffffff071f7836 */ /* 0x040fe20000000000 */
[----:B------:R-:W-:Y:S01]  /*03b0*/  ULDC.64 UR36, c[0x0][0x208] ;  /* 0x0000820000247ab9 */ /* 0x000fe20000000a00 */
[----:B------:R-:W-:-:S03]  /*03c0*/  ISETP.NE.AND P2, PT, R7, RZ, PT ;  /* 0x000000ff0700720c */ /* 0x000fc60003f45270 */
[----:B------:R-:W-:Y:S02]  /*03d0*/  ISETP.GE.U32.AND P3, PT, R31, 0x2, PT ;  /* 0x000000021f00780c */ /* 0x000fe40003f66070 */
[----:B-----5:R-:W-:Y:S02]  /*03e0*/  ISETP.NE.OR P0, PT, R6, RZ, !P0 ;  /* 0x000000ff0600720c */ /* 0x020fe40004705670 */
[----:B-1----:R-:W-:Y:S02]  /*03f0*/  ISETP.NE.OR P1, PT, R3, RZ, !P1 ;  /* 0x000000ff0300720c */ /* 0x002fe40004f25670 */
[----:B------:R-:W-:Y:S02]  /*0400*/  SHF.R.S32.HI R3, RZ, 0x1f, R2 ;  /* 0x0000001fff037819 */ /* 0x000fe40000011402 */
[----:B0-----:R-:W-:Y:S02]  /*0410*/  R2UR UR43, R5 ;  /* 0x00000000052b72ca */ /* 0x001fe400000e0000 */
[----:B------:R-:W-:-:S05]  /*0420*/  LEA.HI R3, R3, R2, RZ, 0x2 ;  /* 0x0000000203037211 */ /* 0x000fca00078f10ff */
[----:B------:R-:W-:Y:S01]  /*0430*/  VOTEU.ALL UP0, P0 ;  /* 0x00000000003f7886 */ /* 0x000fe20000000000 */
[----:B------:R-:W-:Y:S01]  /*0440*/  LOP3.LUT R3, R3, 0xfffffffc, RZ, 0xc0, !PT ;  /* 0xfffffffc03037812 */ /* 0x000fe200078ec0ff */
[----:B------:R-:W-:-:S03]  /*0450*/  VOTEU.ALL UP1, P1 ;  /* 0x00000000003f7886 */ /* 0x000fc60000820000 */
[----:B------:R-:W0:Y:S01]  /*0460*/  @!UP0 S2UR UR7, SR_CgaCtaId ;  /* 0x00000000000789c3 */ /* 0x000e220000008800 */
[----:B------:R-:W-:Y:S01]  /*0470*/  @!UP0 UMOV UR6, 0x400 ;  /* 0x0000040000068882 */ /* 0x000fe20000000000 */
[----:B------:R-:W-:-:S04]  /*0480*/  @!UP0 UIADD3 UR4, -UR4, 0x100000, URZ ;  /* 0x0010000004048890 */ /* 0x000fc8000fffe13f */
[----:B------:R-:W-:Y:S02]  /*0490*/  @!UP0 USHF.L.U32 UR5, UR4, 0xb, URZ ;  /* 0x0000000b04058899 */ /* 0x000fe4000800063f */
[----:B------:R-:W-:Y:S01]  /*04a0*/  @!UP0 USHF.L.U32 UR4, UR4, 0x1, URZ ;  /* 0x0000000104048899 */ /* 0x000fe2000800063f */
[----:B------:R-:W-:Y:S01]  /*04b0*/  IMAD.IADD R14, R2, 0x1, -R3 ;  /* 0x00000001020e7824 */ /* 0x000fe200078e0a03 */
[----:B------:R-:W-:Y:S01]  /*04c0*/  @!UP1 UMOV UR9, 0x400 ;  /* 0x0000040000099882 */ /* 0x000fe20000000000 */
[----:B------:R-:W-:Y:S01]  /*04d0*/  VOTEU.ALL UP2, P1 ;  /* 0x00000000003f7886 */ /* 0x000fe20000840000 */
[----:B------:R-:W-:Y:S01]  /*04e0*/  VOTEU.ALL UP3, P1 ;  /* 0x00000000003f7886 */ /* 0x000fe20000860000 */
[----:B------:R-:W-:Y:S01]  /*04f0*/  VOTEU.ALL UP4, P1 ;  /* 0x00000000003f7886 */ /* 0x000fe20000880000 */
[----:B------:R-:W1:Y:S01]  /*0500*/  @!UP1 S2UR UR10, SR_CgaCtaId ;  /* 0x00000000000a99c3 */ /* 0x000e620000008800 */
[----:B------:R-:W-:Y:S01]  /*0510*/  VOTEU.ALL UP5, P1 ;  /* 0x00000000003f7886 */ /* 0x000fe200008a0000 */
[----:B------:R-:W-:-:S04]  /*0520*/  SHF.R.S32.HI R3, RZ, 0x1f, R4 ;  /* 0x0000001fff037819 */ /* 0x000fc80000011404 */
[----:B------:R-:W-:-:S04]  /*0530*/  LEA.HI R3, R3, R4, RZ, 0x7 ;  /* 0x0000000403037211 */ /* 0x000fc800078f38ff */
[----:B------:R-:W-:-:S05]  /*0540*/  LOP3.LUT R3, R3, 0xffffff80, RZ, 0xc0, !PT ;  /* 0xffffff8003037812 */ /* 0x000fca00078ec0ff */
[----:B------:R-:W-:Y:S01]  /*0550*/  IMAD.IADD R5, R4, 0x1, -R3 ;  /* 0x0000000104057824 */ /* 0x000fe200078e0a03 */
[----:B0-----:R-:W-:Y:S02]  /*0560*/  @!UP0 ULEA UR8, UR7, UR6, 0x18 ;  /* 0x0000000607088291 */ /* 0x001fe4000f8ec03f */
[----:B------:R-:W-:-:S04]  /*0570*/  @!UP1 UIADD3 UR6, -UR11, 0x100000, URZ ;  /* 0x001000000b069890 */ /* 0x000fc8000fffe13f */
[----:B------:R-:W-:Y:S02]  /*0580*/  @!UP1 USHF.L.U32 UR7, UR6, 0xb, URZ ;  /* 0x0000000b06079899 */ /* 0x000fe4000800063f */
[----:B------:R-:W-:Y:S01]  /*0590*/  @!UP1 USHF.L.U32 UR6, UR6, 0x1, URZ ;  /* 0x0000000106069899 */ /* 0x000fe2000800063f */
[----:B------:R-:W-:Y:S01]  /*05a0*/  VOTEU.ALL UP0, P0 ;  /* 0x00000000003f7886 */ /* 0x000fe20000000000 */
[----:B-1----:R-:W-:Y:S01]  /*05b0*/  @!UP1 ULEA UR9, UR10, UR9, 0x18 ;  /* 0x000000090a099291 */ /* 0x002fe2000f8ec03f */
[----:B------:R-:W-:Y:S02]  /*05c0*/  VOTEU.ALL UP1, P0 ;  /* 0x00000000003f7886 */ /* 0x000fe40000020000 */
[----:B------:R-:W-:Y:S01]  /*05d0*/  ULDC.64 UR10, c[0x0][0x598] ;  /* 0x00016600000a7ab9 */ /* 0x000fe20000000a00 */
[----:B------:R-:W-:Y:S01]  /*05e0*/  ISETP.NE.AND P0, PT, R14, 0x3, PT ;  /* 0x000000030e00780c */ /* 0x000fe20003f05270 */
[----:B------:R-:W0:Y:S02]  /*05f0*/  FENCE.VIEW.ASYNC.S ;  /* 0x00000000000073c6 */ /* 0x000e240000000000 */
[----:B0-----:R0:W2:Y:S01]  /*0600*/  @!UP0 SYNCS.EXCH.64 URZ, [UR8+0x90], UR4 ;  /* 0x00009004083f85b2 */ /* 0x0010a20008000100 */
[----:B------:R-:W-:-:S02]  /*0610*/  ISETP.NE.U32.AND P1, PT, RZ, UR10, PT ;  /* 0x0000000aff007c0c */ /* 0x000fc4000bf25070 */
[----:B------:R-:W-:Y:S02]  /*0620*/  ISETP.EQ.OR P0, PT, R14, RZ, !P0 ;  /* 0x000000ff0e00720c */ /* 0x000fe40004702670 */
[----:B------:R-:W-:Y:S02]  /*0630*/  ISETP.NE.AND.EX P1, PT, RZ, UR11, PT, P1 ;  /* 0x0000000bff007c0c */ /* 0x000fe4000bf25310 */
[----:B------:R-:W-:-:S04]  /*0640*/  ISETP.EQ.AND P0, PT, R7, RZ, P0 ;  /* 0x000000ff0700720c */ /* 0x000fc80000702270 */
[----:B------:R-:W-:-:S04]  /*0650*/  SEL R23, RZ, 0x1, !P0 ;  /* 0x00000001ff177807 */ /* 0x000fc80004000000 */
[----:B------:R-:W-:Y:S01]  /*0660*/  SEL R23, R23, 0x2, P3 ;  /* 0x0000000217177807 */ /* 0x000fe20001800000 */
[----:B------:R0:W2:Y:S01]  /*0670*/  @!UP1 SYNCS.EXCH.64 URZ, [UR8+0x98], UR4 ;  /* 0x00009804083f95b2 */ /* 0x0000a20008000100 */
[----:B------:R-:W-:Y:S01]  /*0680*/  NOP ;  /* 0x0000000000007918 */ /* 0x000fe20000000000 */
[----:B------:R0:W2:Y:S01]  /*0690*/  @!UP2 SYNCS.EXCH.64 URZ, [UR9+0x70], UR6 ;  /* 0x00007006093fa5b2 */ /* 0x0000a20008000100 */
[----:B------:R0:W2:Y:S01]  /*06a0*/  @!UP3 SYNCS.EXCH.64 URZ, [UR9+0x78], UR6 ;  /* 0x00007806093fb5b2 */ /* 0x0000a20008000100 */
[----:B------:R0:W2:Y:S01]  /*06b0*/  @!UP4 SYNCS.EXCH.64 URZ, [UR9+0x80], UR6 ;  /* 0x00008006093fc5b2 */ /* 0x0000a20008000100 */
[----:B------:R0:W2:Y:S01]  /*06c0*/  @!UP5 SYNCS.EXCH.64 URZ, [UR9+0x88], UR6 ;  /* 0x00008806093fd5b2 */ /* 0x0000a20008000100 */
[----:B------:R-:W-:Y:S01]  /*06d0*/  NOP ;  /* 0x0000000000007918 */ /* 0x000fe20000000000 */
[----:B--234-:R-:W-:Y:S06]  /*06e0*/  BAR.SYNC.DEFER_BLOCKING 0x0 ;  /* 0x0000000000007b1d */ /* 0x01cfec0000010000 */
[----:B0-----:R-:W-:Y:S05]  /*06f0*/  @!P1 BRA `(.L_x_3) ;  /* 0x00000000001c9947 */ /* 0x001fea0003800000 */
[----:B------:R-:W0:Y:S02]  /*0700*/  LDC.64 R2, c[0x0][0x598] ;  /* 0x00016600ff027b82 */ /* 0x000e240000000a00 */
[----:B0-----:R-:W2:Y:S02]  /*0710*/  LDG.E.64 R2, desc[UR36][R2.64] ;  /* 0x0000002402027981 */ /* 0x001ea4000c1e1b00 */
[----:B--2---:R-:W-:-:S04]  /*0720*/  ISETP.NE.U32.AND P0, PT, R2, RZ, PT ;  /* 0x000000ff0200720c */ /* 0x004fc80003f05070 */
[----:B------:R-:W-:-:S13]  /*0730*/  ISETP.NE.AND.EX P0, PT, R3, RZ, PT, P0 ;  /* 0x000000ff0300720c */ /* 0x000fda0003f05300 */
[----:B------:R-:W-:Y:S05]  /*0740*/  @!P0 BRA `(.L_x_3) ;  /* 0x0000000000088947 */ /* 0x000fea0003800000 */
[----:B------:R1:W5:Y:S01]  /*0750*/  LD.E R88, desc[UR36][R2.64] ;  /* 0x0000002402587980 */ /* 0x000362000c101900 */
[----:B------:R-:W-:Y:S05]  /*0760*/  BRA `(.L_x_4) ;  /* 0x0000000000247947 */ /* 0x000fea0003800000 */
.L_x_3:
[----:B------:R-:W-:Y:S02]  /*0770*/  ULDC.64 UR4, c[0x0][0x588] ;  /* 0x0001620000047ab9 */ /* 0x000fe40000000a00 */
[----:B------:R-:W-:-:S04]  /*0780*/  ISETP.NE.U32.AND P0, PT, RZ, UR4, PT ;  /* 0x00000004ff007c0c */ /* 0x000fc8000bf05070 */
[----:B------:R-:W-:-:S13]  /*0790*/  ISETP.NE.AND.EX P0, PT, RZ, UR5, PT, P0 ;  /* 0x00000005ff007c0c */ /* 0x000fda000bf05300 */
[----:B------:R-:W-:Y:S05]  /*07a0*/  @!P0 BRA `(.L_x_5) ;  /* 0x00000000000c8947 */ /* 0x000fea0003800000 */
[----:B------:R-:W0:Y:S02]  /*07b0*/  LDC.64 R88, c[0x0][0x588] ;  /* 0x00016200ff587b82 */ /* 0x000e240000000a00 */
[----:B0-----:R0:W5:Y:S01]  /*07c0*/  LDG.E R88, desc[UR36][R88.64] ;  /* 0x0000002458587981 */ /* 0x001162000c1e1900 */
[----:B------:R-:W-:Y:S05]  /*07d0*/  BRA `(.L_x_4) ;  /* 0x0000000000087947 */ /* 0x000fea0003800000 */
.L_x_5:
[----:B------:R-:W-:Y:S02]  /*07e0*/  ULDC UR4, c[0x0][0x580] ;  /* 0x0001600000047ab9 */ /* 0x000fe40000000800 */
[----:B------:R-:W-:-:S07]  /*07f0*/  IMAD.U32 R88, RZ, RZ, UR4 ;  /* 0x00000004ff587e24 */ /* 0x000fce000f8e00ff */
.L_x_4:
[----:B------:R-:W-:Y:S02]  /*0800*/  ULDC.64 UR4, c[0x0][0x5a0] ;  /* 0x0001680000047ab9 */ /* 0x000fe40000000a00 */
[----:B------:R-:W-:-:S04]  /*0810*/  ISETP.NE.U32.AND P0, PT, RZ, UR4, PT ;  /* 0x00000004ff007c0c */ /* 0x000fc8000bf05070 */
[----:B------:R-:W-:-:S13]  /*0820*/  ISETP.NE.AND.EX P0, PT, RZ, UR5, PT, P0 ;  /* 0x00000005ff007c0c */ /* 0x000fda000bf05300 */
[----:B------:R-:W-:Y:S05]  /*0830*/  @!P0 BRA `(.L_x_6) ;  /* 0x00000000001c8947 */ /* 0x000fea0003800000 */
[----:B-1----:R-:W1:Y:S02]  /*0840*/  LDC.64 R2, c[0x0][0x5a0] ;  /* 0x00016800ff027b82 */ /* 0x002e640000000a00 */
[----:B-1----:R-:W2:Y:S02]  /*0850*/  LDG.E.64 R2, desc[UR36][R2.64] ;  /* 0x0000002402027981 */ /* 0x002ea4000c1e1b00 */
[----:B--2---:R-:W-:-:S04]  /*0860*/  ISETP.NE.U32.AND P0, PT, R2, RZ, PT ;  /* 0x000000ff0200720c */ /* 0x004fc80003f05070 */
[----:B------:R-:W-:-:S13]  /*0870*/  ISETP.NE.AND.EX P0, PT, R3, RZ, PT, P0 ;  /* 0x000000ff0300720c */ /* 0x000fda0003f05300 */
[----:B------:R-:W-:Y:S05]  /*0880*/  @!P0 BRA `(.L_x_6) ;  /* 0x0000000000088947 */ /* 0x000fea0003800000 */
[----:B0-----:R2:W5:Y:S01]  /*0890*/  LD.E R89, desc[UR36][R2.64] ;  /* 0x0000002402597980 */ /* 0x001562000c101900 */
[----:B------:R-:W-:Y:S05]  /*08a0*/  BRA `(.L_x_7) ;  /* 0x0000000000247947 */ /* 0x000fea0003800000 */
.L_x_6:
[----:B------:R-:W-:Y:S02]  /*08b0*/  ULDC.64 UR4, c[0x0][0x590] ;  /* 0x0001640000047ab9 */ /* 0x000fe40000000a00 */
[----:B------:R-:W-:-:S04]  /*08c0*/  ISETP.NE.U32.AND P0, PT, RZ, UR4, PT ;  /* 0x00000004ff007c0c */ /* 0x000fc8000bf05070 */
[----:B------:R-:W-:-:S13]  /*08d0*/  ISETP.NE.AND.EX P0, PT, RZ, UR5, PT, P0 ;  /* 0x00000005ff007c0c */ /* 0x000fda000bf05300 */
[----:B------:R-:W-:Y:S05]  /*08e0*/  @!P0 BRA `(.L_x_8) ;  /* 0x00000000000c8947 */ /* 0x000fea0003800000 */
[----:B-1----:R-:W0:Y:S02]  /*08f0*/  LDC.64 R2, c[0x0][0x590] ;  /* 0x00016400ff027b82 */ /* 0x002e240000000a00 */
[----:B0-----:R0:W5:Y:S01]  /*0900*/  LDG.E R89, desc[UR36][R2.64] ;  /* 0x0000002402597981 */ /* 0x001162000c1e1900 */
[----:B------:R-:W-:Y:S05]  /*0910*/  BRA `(.L_x_7) ;  /* 0x0000000000087947 */ /* 0x000fea0003800000 */
.L_x_8:
[----:B------:R-:W-:Y:S02]  /*0920*/  ULDC UR4, c[0x0][0x584] ;  /* 0x0001610000047ab9 */ /* 0x000fe40000000800 */
[----:B0-----:R-:W-:-:S07]  /*0930*/  IMAD.U32 R89, RZ, RZ, UR4 ;  /* 0x00000004ff597e24 */ /* 0x001fce000f8e00ff */
.L_x_7:
[----:B012---:R-:W0:Y:S01]  /*0940*/  LDC R2, c[0x0][0x65c] ;  /* 0x00019700ff027b82 */ /* 0x007e220000000800 */
[----:B------:R-:W1:Y:S01]  /*0950*/  S2R R15, SR_CTAID.Y ;  /* 0x00000000000f7919 */ /* 0x000e620000002600 */
[----:B------:R-:W-:Y:S01]  /*0960*/  ULDC UR6, c[0x0][0x28c] ;  /* 0x0000a30000067ab9 */ /* 0x000fe20000000800 */
[----:B------:R-:W-:Y:S01]  /*0970*/  ISETP.NE.AND P0, PT, R7, 0x2, PT ;  /* 0x000000020700780c */ /* 0x000fe20003f05270 */
[----:B------:R-:W-:Y:S01]  /*0980*/  UIADD3 UR6, UR6, 0x7f, URZ ;  /* 0x0000007f06067890 */ /* 0x000fe2000fffe03f */
[----:B------:R-:W2:Y:S01]  /*0990*/  S2R R6, SR_CTAID.X ;  /* 0x0000000000067919 */ /* 0x000ea20000002500 */
[----:B------:R-:W-:Y:S01]  /*09a0*/  UMOV UR38, URZ ;  /* 0x0000003f00267c82 */ /* 0x000fe20008000000 */
[----:B------:R-:W-:Y:S01]  /*09b0*/  UMOV UR39, URZ ;  /* 0x0000003f00277c82 */ /* 0x000fe20008000000 */
[----:B------:R-:W-:Y:S01]  /*09c0*/  USHF.R.S32.HI UR7, URZ, 0x1f, UR6 ;  /* 0x0000001f3f077899 */ /* 0x000fe20008011406 */
[----:B------:R-:W-:-:S03]  /*09d0*/  ULDC.64 UR8, c[0x0][0x650] ;  /* 0x0001940000087ab9 */ /* 0x000fc60000000a00 */
[----:B------:R-:W-:-:S04]  /*09e0*/  ULEA.HI UR7, UR7, UR6, URZ, 0x7 ;  /* 0x0000000607077291 */ /* 0x000fc8000f8f383f */
[----:B------:R-:W-:Y:S01]  /*09f0*/  USHF.R.S32.HI UR40, URZ, 0x7, UR7 ;  /* 0x000000073f287899 */ /* 0x000fe20008011407 */
[----:B0-----:R-:W-:-:S13]  /*0a00*/  ISETP.NE.AND P1, PT, R2, 0x1, PT ;  /* 0x000000010200780c */ /* 0x001fda0003f25270 */
[----:B------:R-:W2:Y:S01]  /*0a10*/  @P1 LDC R17, c[0x0][0x10] ;  /* 0x00000400ff111b82 */ /* 0x000ea20000000800 */
[----:B-1----:R-:W-:Y:S02]  /*0a20*/  @P1 IMAD.MOV.U32 R8, RZ, RZ, R15 ;  /* 0x000000ffff081224 */ /* 0x002fe400078e000f */
[----:B------:R-:W-:Y:S02]  /*0a30*/  @P1 IMAD.MOV.U32 R9, RZ, RZ, RZ ;  /* 0x000000ffff091224 */ /* 0x000fe400078e00ff */
[----:B------:R-:W-:-:S03]  /*0a40*/  @P1 IMAD.MOV.U32 R7, RZ, RZ, RZ ;  /* 0x000000ffff071224 */ /* 0x000fc600078e00ff */
[----:B------:R-:W0:Y:S01]  /*0a50*/  @!P1 LDC R3, c[0x0][0xc] ;  /* 0x00000300ff039b82 */ /* 0x000e220000000800 */
[----:B------:R-:W-:Y:S01]  /*0a60*/  ULDC UR4, c[0x0][0xc] ;  /* 0x0000030000047ab9 */ /* 0x000fe20000000800 */
[----:B------:R-:W-:Y:S02]  /*0a70*/  ULDC UR5, c[0x0][0x10] ;  /* 0x0000040000057ab9 */ /* 0x000fe40000000800 */
[----:B------:R-:W-:-:S04]  /*0a80*/  UIMAD.WIDE.U32 UR4, UR4, UR5, URZ ;  /* 0x00000005040472a5 */ /* 0x000fc8000f8e003f */
[----:B------:R-:W1:Y:S01]  /*0a90*/  LDC R0, c[0x0][0x14] ;  /* 0x00000500ff007b82 */ /* 0x000e620000000800 */
[----:B--2---:R-:W-:-:S04]  /*0aa0*/  @P1 IMAD.WIDE.U32 R16, R6, R17, R8 ;  /* 0x0000001106101225 */ /* 0x004fc800078e0008 */
[----:B------:R-:W-:Y:S02]  /*0ab0*/  @P1 IMAD.IADD R17, R17, 0x1, R7 ;  /* 0x0000000111111824 */ /* 0x000fe400078e0207 */
[----:B------:R-:W-:Y:S02]  /*0ac0*/  IMAD.MOV.U32 R7, RZ, RZ, RZ ;  /* 0x000000ffff077224 */ /* 0x000fe400078e00ff */
[----:B0-----:R-:W-:-:S04]  /*0ad0*/  @!P1 IMAD.WIDE.U32 R8, R3, R15, R6 ;  /* 0x0000000f03089225 */ /* 0x001fc800078e0006 */
[----:B------:R-:W-:Y:S02]  /*0ae0*/  @!P1 IMAD.MOV.U32 R16, RZ, RZ, R8 ;  /* 0x000000ffff109224 */ /* 0x000fe400078e0008 */
[----:B-1----:R-:W-:-:S04]  /*0af0*/  IMAD.WIDE.U32 R10, R0, UR4, RZ ;  /* 0x00000004000a7c25 */ /* 0x002fc8000f8e00ff */
[----:B------:R-:W-:Y:S01]  /*0b00*/  IMAD R3, R0, UR5, RZ ;  /* 0x0000000500037c24 */ /* 0x000fe2000f8e02ff */
[----:B------:R0:W-:Y:S01]  /*0b10*/  STL.64 [R1], R10 ;  /* 0x0000000a01007387 */ /* 0x0001e20000100a00 */
[----:B------:R-:W-:Y:S02]  /*0b20*/  @!P1 IMAD.MOV.U32 R17, RZ, RZ, R9 ;  /* 0x000000ffff119224 */ /* 0x000fe400078e0009 */
[----:B------:R-:W-:Y:S01]  /*0b30*/  IMAD.IADD R0, R11, 0x1, R3 ;  /* 0x000000010b007824 */ /* 0x000fe200078e0203 */
[----:B------:R-:W-:Y:S06]  /*0b40*/  @P0 BRA `(.L_x_9) ;  /* 0x0000000000200947 */ /* 0x000fec0003800000 */
[----:B------:R-:W-:Y:S01]  /*0b50*/  UISETP.GE.U32.AND UP0, UPT, UR40, 0x6, UPT ;  /* 0x000000062800788c */ /* 0x000fe2000bf06070 */
[----:B------:R-:W-:Y:S01]  /*0b60*/  IADD3 R16, P0, R16, R10, RZ ;  /* 0x0000000a10107210 */ /* 0x000fe20007f1e0ff */
[----:B------:R-:W-:Y:S01]  /*0b70*/  UIMAD.WIDE.U32 UR4, UR40, -0x55555555, URZ ;  /* 0xaaaaaaab280478a5 */ /* 0x000fe2000f8e003f */
[----:B------:R-:W-:-:S03]  /*0b80*/  UMOV UR39, URZ ;  /* 0x0000003f00277c82 */ /* 0x000fc60008000000 */
[----:B------:R-:W-:Y:S01]  /*0b90*/  USHF.R.U32.HI UR4, URZ, 0x2, UR5 ;  /* 0x000000023f047899 */ /* 0x000fe20008011605 */
[----:B------:R-:W-:-:S03]  /*0ba0*/  IMAD.X R17, R0, 0x1, R17, P0 ;  /* 0x0000000100117824 */ /* 0x000fc600000e0611 */
[----:B------:R-:W-:Y:S02]  /*0bb0*/  UIMAD UR38, UR4, -0x6, UR40 ;  /* 0xfffffffa042678a4 */ /* 0x000fe4000f8e0228 */
[----:B------:R-:W-:-:S12]  /*0bc0*/  @UP0 ULOP3.LUT UR39, UR4, 0x1, URZ, 0xc0, !UPT ;  /* 0x0000000104270892 */ /* 0x000fd8000f8ec03f */
.L_x_9:
[----:B------:R-:W-:Y:S01]  /*0bd0*/  ISETP.GE.U32.AND P0, PT, R16, UR8, PT ;  /* 0x0000000810007c0c */ /* 0x000fe2000bf06070 */
[----:B------:R-:W-:Y:S01]  /*0be0*/  IMAD.MOV.U32 R22, RZ, RZ, -0x1 ;  /* 0xffffffffff167424 */ /* 0x000fe200078e00ff */
[----:B------:R-:W-:Y:S01]  /*0bf0*/  PRMT R3, RZ, 0x7610, R3 ;  /* 0x00007610ff037816 */ /* 0x000fe20000000003 */
[----:B------:R-:W-:Y:S01]  /*0c00*/  IMAD.MOV.U32 R18, RZ, RZ, -0x1 ;  /* 0xffffffffff127424 */ /* 0x000fe200078e00ff */
[----:B------:R-:W-:Y:S01]  /*0c10*/  ISETP.GE.U32.AND.EX P0, PT, R17, UR9, PT, P0 ;  /* 0x0000000911007c0c */ /* 0x000fe2000bf06100 */
[----:B------:R-:W-:-:S12]  /*0c20*/  IMAD.MOV.U32 R19, RZ, RZ, -0x1 ;  /* 0xffffffffff137424 */ /* 0x000fd800078e00ff */
[----:B------:R-:W-:Y:S05]  /*0c30*/  @P0 BRA `(.L_x_10) ;  /* 0x0000000400580947 */ /* 0x000fea0003800000 */
[----:B------:R-:W1:Y:S01]  /*0c40*/  LDC.64 R20, c[0x0][0x628] ;  /* 0x00018a00ff147b82 */ /* 0x000e620000000a00 */
[----:B------:R-:W-:Y:S02]  /*0c50*/  IMAD.MOV.U32 R8, RZ, RZ, R16 ;  /* 0x000000ffff087224 */ /* 0x000fe400078e0010 */
[----:B------:R-:W-:-:S05]  /*0c60*/  IMAD.MOV.U32 R9, RZ, RZ, R17 ;  /* 0x000000ffff097224 */ /* 0x000fca00078e0011 */
[----:B------:R-:W2:Y:S08]  /*0c70*/  LDC R18, c[0x0][0x630] ;  /* 0x00018c00ff127b82 */ /* 0x000eb00000000800 */
[----:B------:R-:W3:Y:S01]  /*0c80*/  LDC.64 R24, c[0x0][0x620] ;  /* 0x00018800ff187b82 */ /* 0x000ee20000000a00 */
[----:B-1----:R-:W-:-:S04]  /*0c90*/  ISETP.NE.U32.AND P0, PT, R20, RZ, PT ;  /* 0x000000ff1400720c */ /* 0x002fc80003f05070 */
[----:B------:R-:W-:-:S13]  /*0ca0*/  ISETP.NE.AND.EX P0, PT, R21, RZ, PT, P0 ;  /* 0x000000ff1500720c */ /* 0x000fda0003f05300 */
[----:B--23--:R-:W-:Y:S05]  /*0cb0*/  @!P0 BRA `(.L_x_11) ;  /* 0x0000000000288947 */ /* 0x00cfea0003800000 */
[----:B------:R-:W1:Y:S02]  /*0cc0*/  LDC R3, c[0x0][0x634] ;  /* 0x00018d00ff037b82 */ /* 0x000e640000000800 */
[----:B-1----:R-:W-:-:S05]  /*0cd0*/  IADD3 R3, P0, R16, R3, RZ ;  /* 0x0000000310037210 */ /* 0x002fca0007f1e0ff */
[----:B------:R-:W-:-:S04]  /*0ce0*/  IMAD.X R19, RZ, RZ, R17, P0 ;  /* 0x000000ffff137224 */ /* 0x000fc800000e0611 */
[----:B------:R-:W-:-:S04]  /*0cf0*/  IMAD.WIDE.U32 R8, R19, R20, RZ ;  /* 0x0000001413087225 */ /* 0x000fc800078e00ff */
[----:B0-----:R-:W-:-:S04]  /*0d00*/  IMAD.WIDE.U32 R10, P0, R3, R21, R8 ;  /* 0x00000015030a7225 */ /* 0x001fc80007800008 */
[----:B------:R-:W-:-:S04]  /*0d10*/  IMAD.WIDE.U32 R8, R3, R20, RZ ;  /* 0x0000001403087225 */ /* 0x000fc800078e00ff */
[----:B------:R-:W-:Y:S01]  /*0d20*/  IMAD.X R13, RZ, RZ, RZ, P0 ;  /* 0x000000ffff0d7224 */ /* 0x000fe200000e06ff */
[----:B------:R-:W-:Y:S01]  /*0d30*/  IADD3 RZ, P0, R9, R10, RZ ;  /* 0x0000000a09ff7210 */ /* 0x000fe20007f1e0ff */
[----:B------:R-:W-:-:S04]  /*0d40*/  IMAD.MOV.U32 R12, RZ, RZ, R11 ;  /* 0x000000ffff0c7224 */ /* 0x000fc800078e000b */
[----:B------:R-:W-:-:S08]  /*0d50*/  IMAD.WIDE.U32.X R8, R19, R21, R12, P0 ;  /* 0x0000001513087225 */ /* 0x000fd000000e040c */
.L_x_11:
[-CC-:B------:R-:W-:Y:S01]  /*0d60*/  SHF.R.U64 R30, R8, R18.reuse, R9.reuse ;  /* 0x00000012081e7219 */ /* 0x180fe20000001209 */
[----:B------:R-:W1:Y:S01]  /*0d70*/  LDC R12, c[0x0][0x618] ;  /* 0x00018600ff0c7b82 */ /* 0x000e620000000800 */
[----:B------:R-:W-:Y:S01]  /*0d80*/  SHF.R.U32.HI R7, RZ, R18, R9 ;  /* 0x00000012ff077219 */ /* 0x000fe20000011609 */
[----:B------:R-:W-:Y:S01]  /*0d90*/  ULDC UR4, c[0x0][0x150] ;  /* 0x0000540000047ab9 */ /* 0x000fe20000000800 */
[----:B0-----:R-:W-:Y:S02]  /*0da0*/  IADD3 R11, P0, RZ, -R30, RZ ;  /* 0x8000001eff0b7210 */ /* 0x001fe40007f1e0ff */
[----:B------:R-:W-:-:S03]  /*0db0*/  I2FP.F32.U32 R3, R6 ;  /* 0x0000000600037245 */ /* 0x000fc60000201000 */
[----:B------:R-:W0:Y:S01]  /*0dc0*/  LDC.64 R26, c[0x0][0x640] ;  /* 0x00019000ff1a7b82 */ /* 0x000e220000000a00 */
[----:B------:R-:W-:Y:S02]  /*0dd0*/  IMAD.X R13, RZ, RZ, ~R7, P0 ;  /* 0x000000ffff0d7224 */ /* 0x000fe400000e0e07 */
[----:B------:R-:W-:Y:S01]  /*0de0*/  FMUL R3, R3, UR4 ;  /* 0x0000000403037c20 */ /* 0x000fe20008400000 */
[----:B------:R-:W-:Y:S01]  /*0df0*/  IMAD.WIDE.U32 R8, R11, R24, R16 ;  /* 0x000000180b087225 */ /* 0x000fe200078e0010 */
[----:B------:R-:W-:-:S03]  /*0e00*/  ULDC UR4, c[0x0][0x154] ;  /* 0x0000550000047ab9 */ /* 0x000fc60000000800 */
[----:B------:R-:W-:Y:S01]  /*0e10*/  IMAD R10, R13, R24, RZ ;  /* 0x000000180d0a7224 */ /* 0x000fe200078e02ff */
[----:B------:R-:W2:Y:S01]  /*0e20*/  LDC R7, c[0x0][0x144] ;  /* 0x00005100ff077b82 */ /* 0x000ea20000000800 */
[----:B------:R-:W3:Y:S02]  /*0e30*/  F2I.U32.TRUNC.NTZ R3, R3 ;  /* 0x0000000300037305 */ /* 0x000ee4000020f000 */
[----:B------:R-:W-:-:S04]  /*0e40*/  IMAD R11, R11, R25, R10 ;  /* 0x000000190b0b7224 */ /* 0x000fc800078e020a */
[----:B------:R-:W-:Y:S01]  /*0e50*/  IMAD.IADD R9, R9, 0x1, R11 ;  /* 0x0000000109097824 */ /* 0x000fe200078e020b */
[----:B------:R-:W4:Y:S01]  /*0e60*/  LDC R18, c[0x0][0x608] ;  /* 0x00018200ff127b82 */ /* 0x000f220000000800 */
[----:B------:R-:W-:-:S03]  /*0e70*/  IMAD.MOV.U32 R11, RZ, RZ, -0x1 ;  /* 0xffffffffff0b7424 */ /* 0x000fc600078e00ff */
[-C--:B-1----:R-:W-:Y:S02]  /*0e80*/  SHF.R.U64 R22, R8, R12.reuse, R9 ;  /* 0x0000000c08167219 */ /* 0x082fe40000001209 */
[----:B------:R-:W-:Y:S02]  /*0e90*/  I2FP.F32.U32 R8, R15 ;  /* 0x0000000f00087245 */ /* 0x000fe40000201000 */
[----:B------:R-:W1:Y:S01]  /*0ea0*/  LDC R24, c[0x0][0x658] ;  /* 0x00019600ff187b82 */ /* 0x000e620000000800 */
[----:B0-----:R-:W-:Y:S01]  /*0eb0*/  ISETP.NE.U32.AND P0, PT, R26, RZ, PT ;  /* 0x000000ff1a00720c */ /* 0x001fe20003f05070 */
[----:B---3--:R-:W-:Y:S01]  /*0ec0*/  IMAD.MOV R10, RZ, RZ, -R3 ;  /* 0x000000ffff0a7224 */ /* 0x008fe200078e0a03 */
[----:B------:R-:W-:Y:S01]  /*0ed0*/  SHF.R.U32.HI R9, RZ, R12, R9 ;  /* 0x0000000cff097219 */ /* 0x000fe20000011609 */
[----:B------:R-:W-:Y:S01]  /*0ee0*/  FMUL R8, R8, UR4 ;  /* 0x0000000408087c20 */ /* 0x000fe20008400000 */
[----:B------:R-:W-:-:S03]  /*0ef0*/  ISETP.NE.AND.EX P0, PT, R27, RZ, PT, P0 ;  /* 0x000000ff1b00720c */ /* 0x000fc60003f05300 */
[----:B------:R-:W0:Y:S01]  /*0f00*/  LDC R20, c[0x0][0x148] ;  /* 0x00005200ff147b82 */ /* 0x000e220000000800 */
[----:B--2---:R-:W-:-:S07]  /*0f10*/  IMAD R3, R7, R10, R6 ;  /* 0x0000000a07037224 */ /* 0x004fce00078e0206 */
[----:B------:R-:W2:Y:S01]  /*0f20*/  LDC R21, c[0x0][0x600] ;  /* 0x00018000ff157b82 */ /* 0x000ea20000000800 */
[-CC-:B----4-:R-:W-:Y:S02]  /*0f30*/  SHF.R.U64 R32, R22, R18.reuse, R9.reuse ;  /* 0x0000001216207219 */ /* 0x190fe40000001209 */
[----:B------:R-:W-:Y:S01]  /*0f40*/  SHF.R.U32.HI R7, RZ, R18, R9 ;  /* 0x00000012ff077219 */ /* 0x000fe20000011609 */
[----:B------:R-:W-:Y:S01]  /*0f50*/  IMAD.MOV.U32 R9, RZ, RZ, 0x1 ;  /* 0x00000001ff097424 */ /* 0x000fe200078e00ff */
[----:B------:R3:W4:Y:S03]  /*0f60*/  F2I.U32.TRUNC.NTZ R18, R8 ;  /* 0x0000000800127305 */ /* 0x000726000020f000 */
[----:B------:R-:W0:Y:S01]  /*0f70*/  LDC R25, c[0x0][0x648] ;  /* 0x00019200ff197b82 */ /* 0x000e220000000800 */
[-C--:B-1----:R-:W-:Y:S02]  /*0f80*/  SHF.L.U32 R6, R11, R24.reuse, RZ ;  /* 0x000000180b067219 */ /* 0x082fe400000006ff */
[----:B------:R-:W-:-:S02]  /*0f90*/  SHF.R.U64 R34, R32, R24, R7 ;  /* 0x0000001820227219 */ /* 0x000fc40000001207 */
[----:B------:R-:W-:Y:S02]  /*0fa0*/  LOP3.LUT R13, RZ, R6, RZ, 0x33, !PT ;  /* 0x00000006ff0d7212 */ /* 0x000fe400078e33ff */
[-C--:B------:R-:W-:Y:S01]  /*0fb0*/  SHF.R.U32.HI R7, RZ, R24.reuse, R7 ;  /* 0x00000018ff077219 */ /* 0x080fe20000011607 */
[----:B------:R-:W1:Y:S01]  /*0fc0*/  LDC R29, c[0x0][0x638] ;  /* 0x00018e00ff1d7b82 */ /* 0x000e620000000800 */
[----:B------:R-:W-:Y:S01]  /*0fd0*/  SHF.L.U32 R12, R9, R24, RZ ;  /* 0x00000018090c7219 */ /* 0x000fe200000006ff */
[----:B------:R-:W-:-:S06]  /*0fe0*/  IMAD.MOV.U32 R6, RZ, RZ, R34 ;  /* 0x000000ffff067224 */ /* 0x000fcc00078e0022 */
[----:B------:R-:W0:Y:S01]  /*0ff0*/  LDC R28, c[0x0][0x610] ;  /* 0x00018400ff1c7b82 */ /* 0x000e220000000800 */
[----:B---34-:R-:W-:Y:S05]  /*1000*/  @!P0 BRA `(.L_x_12) ;  /* 0x0000000000288947 */ /* 0x018fea0003800000 */
[----:B------:R-:W3:Y:S02]  /*1010*/  LDC R11, c[0x0][0x64c] ;  /* 0x00019300ff0b7b82 */ /* 0x000ee40000000800 */
[----:B---3--:R-:W-:-:S05]  /*1020*/  IADD3 R11, P0, R34, R11, RZ ;  /* 0x0000000b220b7210 */ /* 0x008fca0007f1e0ff */
[----:B------:R-:W-:-:S04]  /*1030*/  IMAD.X R19, RZ, RZ, R7, P0 ;  /* 0x000000ffff137224 */ /* 0x000fc800000e0607 */
[----:B------:R-:W-:-:S04]  /*1040*/  IMAD.WIDE.U32 R6, R19, R26, RZ ;  /* 0x0000001a13067225 */ /* 0x000fc800078e00ff */
[----:B------:R-:W-:-:S04]  /*1050*/  IMAD.WIDE.U32 R8, P0, R11, R27, R6 ;  /* 0x0000001b0b087225 */ /* 0x000fc80007800006 */
[----:B------:R-:W-:-:S04]  /*1060*/  IMAD.WIDE.U32 R6, R11, R26, RZ ;  /* 0x0000001a0b067225 */ /* 0x000fc800078e00ff */
[----:B------:R-:W-:Y:S01]  /*1070*/  IMAD.X R11, RZ, RZ, RZ, P0 ;  /* 0x000000ffff0b7224 */ /* 0x000fe200000e06ff */
[----:B------:R-:W-:Y:S01]  /*1080*/  IADD3 RZ, P0, R7, R8, RZ ;  /* 0x0000000807ff7210 */ /* 0x000fe20007f1e0ff */
[----:B------:R-:W-:-:S04]  /*1090*/  IMAD.MOV.U32 R10, RZ, RZ, R9 ;  /* 0x000000ffff0a7224 */ /* 0x000fc800078e0009 */
[----:B------:R-:W-:-:S08]  /*10a0*/  IMAD.WIDE.U32.X R6, R19, R27, R10, P0 ;  /* 0x0000001b13067225 */ /* 0x000fd000000e040a */
.L_x_12:
[----:B0-----:R-:W-:Y:S01]  /*10b0*/  SHF.R.U64 R6, R6, R25, R7 ;  /* 0x0000001906067219 */ /* 0x001fe20000001207 */
[----:B--2---:R-:W-:Y:S01]  /*10c0*/  VIADD R7, R21, 0xffffffff ;  /* 0xffffffff15077836 */ /* 0x004fe20000000000 */
[----:B------:R-:W-:Y:S01]  /*10d0*/  LOP3.LUT R13, R32, R13, RZ, 0xc0, !PT ;  /* 0x0000000d200d7212 */ /* 0x000fe200078ec0ff */
[----:B------:R-:W-:Y:S02]  /*10e0*/  IMAD.MOV R18, RZ, RZ, -R18 ;  /* 0x000000ffff127224 */ /* 0x000fe400078e0a12 */
[----:B------:R-:W-:Y:S01]  /*10f0*/  IMAD.MOV R8, RZ, RZ, -R6 ;  /* 0x000000ffff087224 */ /* 0x000fe200078e0a06 */
[----:B------:R-:W-:Y:S01]  /*1100*/  LOP3.LUT R7, R22, R7, RZ, 0xc0, !PT ;  /* 0x0000000716077212 */ /* 0x000fe200078ec0ff */
[----:B------:R-:W-:Y:S02]  /*1110*/  IMAD R12, R12, R6, R13 ;  /* 0x000000060c0c7224 */ /* 0x000fe400078e020d */
[----:B------:R-:W-:Y:S02]  /*1120*/  @P1 IMAD R3, R20, R18, R15 ;  /* 0x0000001214031224 */ /* 0x000fe400078e020f */
[----:B-1----:R-:W-:-:S02]  /*1130*/  IMAD R6, R8, R29, R34 ;  /* 0x0000001d08067224 */ /* 0x002fc400078e0222 */
[----:B------:R-:W-:Y:S02]  /*1140*/  IMAD R22, R12, R28, R3 ;  /* 0x0000001c0c167224 */ /* 0x000fe400078e0203 */
[----:B------:R-:W-:Y:S02]  /*1150*/  IMAD R7, R6, R21, R7 ;  /* 0x0000001506077224 */ /* 0x000fe400078e0207 */
[----:B------:R-:W-:Y:S02]  /*1160*/  IMAD.MOV.U32 R3, RZ, RZ, 0x1 ;  /* 0x00000001ff037424 */ /* 0x000fe400078e00ff */
[----:B------:R-:W-:Y:S01]  /*1170*/  IMAD.MOV.U32 R19, RZ, RZ, R30 ;  /* 0x000000ffff137224 */ /* 0x000fe200078e001e */
[----:B------:R-:W-:Y:S02]  /*1180*/  SEL R18, R7, R22, !P1 ;  /* 0x0000001607127207 */ /* 0x000fe40004800000 */
[----:B------:R-:W-:-:S07]  /*1190*/  SEL R22, R22, R7, !P1 ;  /* 0x0000000716167207 */ /* 0x000fce0004800000 */
.L_x_10:
[----:B------:R-:W-:Y:S05]  /*11a0*/  @!P2 BRA `(.L_x_13) ;  /* 0x000000580050a947 */ /* 0x000fea0003800000 */
[----:B------:R-:W-:-:S13]  /*11b0*/  ISETP.GT.U32.AND P0, PT, R31, 0x1, PT ;  /* 0x000000011f00780c */ /* 0x000fda0003f04070 */
[----:B------:R-:W-:Y:S05]  /*11c0*/  @P0 EXIT ;  /* 0x000000000000094d */ /* 0x000fea0003800000 */
.L_x_14:
[----:B------:R-:W-:-:S08]  /*11d0*/  NOP ;  /* 0x0000000000007918 */ /* 0x000fd00000000000 */
[----:B------:R-:W1:Y:S02]  /*11e0*/  USETMAXREG.TRY_ALLOC.CTAPOOL UP0, 0xe8 ;  /* 0x000000e8000079c8 */ /* 0x000e640008000600 */
[----:B-1----:R-:W-:-:S13]  /*11f0*/  PLOP3.LUT P0, PT, PT, PT, UP0, 0x80, 0x0 ;  /* 0x000000000000781c */ /* 0x002fda0003f0f008 */
[----:B------:R-:W-:Y:S05]  /*1200*/  @!P0 BRA `(.L_x_14) ;  /* 0xfffffffc00f08947 */ /* 0x000fea000383ffff */
[----:B------:R-:W-:-:S13]  /*1210*/  LOP3.LUT P0, RZ, R3, 0xff, RZ, 0xc0, !PT ;  /* 0x000000ff03ff7812 */ /* 0x000fda000780c0ff */
[----:B------:R-:W-:Y:S05]  /*1220*/  @!P0 EXIT ;  /* 0x000000000000894d */ /* 0x000fea0003800000 */
[----:B------:R-:W2:Y:S01]  /*1230*/  LDL.64 R8, [R1] ;  /* 0x0000000001087983 */ /* 0x000ea20000100a00 */
[----:B------:R-:W-:Y:S01]  /*1240*/  SHF.R.S32.HI R4, RZ, 0x1f, R5 ;  /* 0x0000001fff047819 */ /* 0x000fe20000011405 */
[----:B------:R-:W1:Y:S01]  /*1250*/  S2UR UR4, SR_CgaCtaId ;  /* 0x00000000000479c3 */ /* 0x000e620000008800 */
[----:B------:R-:W-:Y:S01]  /*1260*/  UISETP.LT.AND UP0, UPT, UR40, 0x1, UPT ;  /* 0x000000012800788c */ /* 0x000fe2000bf01270 */
[----:B------:R-:W-:Y:S01]  /*1270*/  LOP3.LUT R102, R23, 0x1, RZ, 0xfc, !PT ;  /* 0x0000000117667812 */ /* 0x000fe200078efcff */
[----:B------:R-:W-:Y:S01]  /*1280*/  UIADD3 UR5, UR43, -0x1, URZ ;  /* 0xffffffff2b057890 */ /* 0x000fe2000fffe03f */
[CC--:B------:R-:W-:Y:S01]  /*1290*/  LEA.HI R3, R4.reuse, R5.reuse, RZ, 0x2 ;  /* 0x0000000504037211 */ /* 0x0c0fe200078f10ff */
[----:B------:R-:W-:Y:S01]  /*12a0*/  USEL UR42, UR40, 0x1, UP0 ;  /* 0x00000001282a7887 */ /* 0x000fe20008000000 */
[----:B------:R-:W-:Y:S01]  /*12b0*/  LEA.HI R4, R4, R5, RZ, 0x5 ;  /* 0x0000000504047211 */ /* 0x000fe200078f28ff */
[----:B------:R-:W-:Y:S01]  /*12c0*/  UMOV UR41, 0x400 ;  /* 0x0000040000297882 */ /* 0x000fe20000000000 */
[--C-:B------:R-:W-:Y:S01]  /*12d0*/  SHF.R.S32.HI R90, RZ, 0x2, R3.reuse ;  /* 0x00000002ff5a7819 */ /* 0x100fe20000011403 */
[----:B------:R-:W3:Y:S01]  /*12e0*/  LDC R96, c[0x0][0x658] ;  /* 0x00019600ff607b82 */ /* 0x000ee20000000800 */
[----:B------:R-:W-:Y:S01]  /*12f0*/  SHF.R.S32.HI R7, RZ, 0x1f, R3 ;  /* 0x0000001fff077819 */ /* 0x000fe20000011403 */
[----:B------:R-:W-:Y:S01]  /*1300*/  UISETP.NE.AND UP0, UPT, UR5, URZ, UPT ;  /* 0x0000003f0500728c */ /* 0x000fe2000bf05270 */
[----:B------:R-:W-:Y:S01]  /*1310*/  LOP3.LUT R6, R3, 0xfffffffc, RZ, 0xc0, !PT ;  /* 0xfffffffc03067812 */ /* 0x000fe200078ec0ff */
[----:B------:R-:W-:Y:S01]  /*1320*/  ULDC UR6, c[0x0][0x284] ;  /* 0x0000a10000067ab9 */ /* 0x000fe20000000800 */
[----:B------:R-:W-:Y:S01]  /*1330*/  LEA.HI R7, R7, R90, RZ, 0x3 ;  /* 0x0000005a07077211 */ /* 0x000fe200078f18ff */
[----:B------:R-:W-:Y:S01]  /*1340*/  USHF.L.U32 UR45, UR40, 0x1, URZ ;  /* 0x00000001282d7899 */ /* 0x000fe2000800063f */
[----:B------:R-:W-:Y:S01]  /*1350*/  SHF.R.S32.HI R3, RZ, 0x5, R4 ;  /* 0x00000005ff037819 */ /* 0x000fe20000011404 */
[----:B------:R-:W4:Y:S01]  /*1360*/  LDC.64 R94, c[0x0][0x5c8] ;  /* 0x00017200ff5e7b82 */ /* 0x000f220000000a00 */
[----:B------:R-:W-:Y:S01]  /*1370*/  LOP3.LUT R7, R7, 0xfffffff8, RZ, 0xc0, !PT ;  /* 0xfffffff807077812 */ /* 0x000fe200078ec0ff */
[----:B------:R-:W-:Y:S01]  /*1380*/  IMAD.IADD R6, R5, 0x1, -R6 ;  /* 0x0000000105067824 */ /* 0x000fe200078e0a06 */
[----:B------:R-:W-:Y:S01]  /*1390*/  UIADD3 UR42, -UR42, UR40, URZ ;  /* 0x000000282a2a7290 */ /* 0x000fe2000fffe13f */
[----:B------:R-:W-:-:S02]  /*13a0*/  IMAD.MOV.U32 R5, RZ, RZ, 0x1 ;  /* 0x00000001ff057424 */ /* 0x000fc400078e00ff */
[----:B------:R-:W-:Y:S01]  /*13b0*/  IMAD.IADD R90, R90, 0x1, -R7 ;  /* 0x000000015a5a7824 */ /* 0x000fe200078e0a07 */
[----:B-1----:R-:W-:Y:S01]  /*13c0*/  ULEA UR41, UR4, UR41, 0x18 ;  /* 0x0000002904297291 */ /* 0x002fe2000f8ec03f */
[----:B------:R-:W1:Y:S01]  /*13d0*/  LDC R97, c[0x0][0x288] ;  /* 0x0000a200ff617b82 */ /* 0x000e620000000800 */
[----:B------:R-:W-:Y:S01]  /*13e0*/  USHF.L.U32 UR4, UR5, 0x3, URZ ;  /* 0x0000000305047899 */ /* 0x000fe2000800063f */
[--C-:B------:R-:W-:Y:S01]  /*13f0*/  IMAD R101, R3, -0x10, -R90.reuse ;  /* 0xfffffff003657824 */ /* 0x100fe200078e0a5a */
[--C-:B------:R-:W-:Y:S01]  /*1400*/  SHF.R.S32.HI R91, RZ, 0x1f, R90.reuse ;  /* 0x0000001fff5b7819 */ /* 0x100fe2000001145a */
[----:B------:R-:W-:Y:S01]  /*1410*/  USEL UR5, URZ, 0x1, UP0 ;  /* 0x000000013f057887 */ /* 0x000fe20008000000 */
[----:B------:R-:W-:Y:S01]  /*1420*/  IMAD.SHL.U32 R92, R6, 0x2, RZ ;  /* 0x00000002065c7824 */ /* 0x000fe200078e00ff */
[----:B------:R-:W-:Y:S01]  /*1430*/  UIADD3 UR46, UR41, 0x70, URZ ;  /* 0x00000070292e7890 */ /* 0x000fe2000fffe03f */
[----:B------:R-:W-:Y:S01]  /*1440*/  VIADD R101, R101, UR6 ;  /* 0x0000000665657c36 */ /* 0x000fe20008000000 */
[----:B------:R-:W0:Y:S01]  /*1450*/  LDC R99, c[0x0][0x600] ;  /* 0x00018000ff637b82 */ /* 0x000e220000000800 */
[----:B------:R-:W-:Y:S01]  /*1460*/  IMAD.WIDE R90, R3, 0x10, R90 ;  /* 0x00000010035a7825 */ /* 0x000fe200078e025a */
[----:B------:R-:W-:Y:S01]  /*1470*/  ULOP3.LUT UR4, UR4, 0x8, URZ, 0xc0, !UPT ;  /* 0x0000000804047892 */ /* 0x000fe2000f8ec03f */
[----:B------:R-:W-:Y:S01]  /*1480*/  SHF.R.S32.HI R93, RZ, 0x1f, R92 ;  /* 0x0000001fff5d7819 */ /* 0x000fe2000001145c */
[----:B------:R-:W-:Y:S01]  /*1490*/  ULEA UR43, UR43, UR46, 0x3 ;  /* 0x0000002e2b2b7291 */ /* 0x000fe2000f8e183f */
[----:B------:R-:W-:Y:S01]  /*14a0*/  IMAD.MOV.U32 R3, RZ, RZ, -0x1 ;  /* 0xffffffffff037424 */ /* 0x000fe200078e00ff */
[----:B------:R-:W-:Y:S01]  /*14b0*/  ULOP3.LUT UR47, UR4, 0x8, URZ, 0x3c, !UPT ;  /* 0x00000008042f7892 */ /* 0x000fe2000f8e3c3f */
[----:B------:R-:W-:Y:S01]  /*14c0*/  IMAD.U32 R103, RZ, RZ, UR5 ;  /* 0x00000005ff677e24 */ /* 0x000fe2000f8e00ff */
[C---:B----4-:R-:W-:Y:S01]  /*14d0*/  SHF.L.U64.HI R95, R94.reuse, 0x3, R95 ;  /* 0x000000035e5f7819 */ /* 0x050fe2000001025f */
[----:B------:R-:W-:Y:S01]  /*14e0*/  IMAD.SHL.U32 R94, R94, 0x8, RZ ;  /* 0x000000085e5e7824 */ /* 0x000fe200078e00ff */
[-C--:B---3--:R-:W-:Y:S01]  /*14f0*/  SHF.L.U32 R3, R3, R96.reuse, RZ ;  /* 0x0000006003037219 */ /* 0x088fe200000006ff */
[----:B------:R-:W-:Y:S01]  /*1500*/  ULOP3.LUT UR44, UR4, 0x18, URZ, 0x3c, !UPT ;  /* 0x00000018042c7892 */ /* 0x000fe2000f8e3c3f */
[----:B------:R-:W-:-:S02]  /*1510*/  SHF.L.U32 R96, R5, R96, RZ ;  /* 0x0000006005607219 */ /* 0x000fc400000006ff */
[----:B------:R-:W-:Y:S01]  /*1520*/  LOP3.LUT R100, RZ, R3, RZ, 0x33, !PT ;  /* 0x00000003ff647212 */ /* 0x000fe200078e33ff */
[----:B-1----:R-:W-:Y:S02]  /*1530*/  IMAD R97, R6, -0x2, R97 ;  /* 0xfffffffe06617824 */ /* 0x002fe400078e0261 */
[----:B0-----:R-:W-:Y:S01]  /*1540*/  VIADD R99, R99, 0xffffffff ;  /* 0xffffffff63637836 */ /* 0x001fe20000000000 */
[----:B--2---:R-:W-:-:S07]  /*1550*/  SHF.L.U64.HI R98, R8, 0x1, R0 ;  /* 0x0000000108627819 */ /* 0x004fce0000010200 */
.L_x_162:
[----:B------:R-:W-:-:S04]  /*1560*/  SHF.L.U32 R0, R103, 0x1f, RZ ;  /* 0x0000001f67007819 */ /* 0x000fc800000006ff */
[----:B------:R-:W0:Y:S02]  /*1570*/  SYNCS.PHASECHK.TRANS64.TRYWAIT P0, [UR43+-0x8], R0 ;  /* 0xfffff800ff0075a7 */ /* 0x000e24000800016b */
[----:B01-34-:R-:W-:Y:S05]  /*1580*/  @!P0 BRA `(.L_x_15) ;  /* 0x0000006400b88947 */ /* 0x01bfea0003800000 */
.L_x_186:
[----:B------:R-:W-:Y:S02]  /*1590*/  ULDC UR4, c[0x0][0x28c] ;  /* 0x0000a30000047ab9 */ /* 0x000fe40000000800 */
[----:B------:R-:W-:-:S13]  /*15a0*/  ISETP.LT.AND P0, PT, RZ, UR4, PT ;  /* 0x00000004ff007c0c */ /* 0x000fda000bf01270 */
[----:B------:R-:W-:Y:S05]  /*15b0*/  @P0 BRA `(.L_x_16) ;  /* 0x0000000000400947 */ /* 0x000fea0003800000 */
[----:B0-----:R-:W-:Y:S01]  /*15c0*/  MOV R0, 0x0 ;  /* 0x0000000000007802 */ /* 0x001fe20000000f00 */
[----:B------:R-:W-:Y:S01]  /*15d0*/  ULDC.64 UR4, c[0x4][0x68] ;  /* 0x01001a0000047ab9 */ /* 0x000fe20000000a00 */
[----:B------:R-:W-:Y:S01]  /*15e0*/  ULDC.64 UR6, c[0x4][0x8] ;  /* 0x0100020000067ab9 */ /* 0x000fe20000000a00 */
[----:B------:R-:W-:Y:S01]  /*15f0*/  IMAD.U32 R4, RZ, RZ, UR4 ;  /* 0x00000004ff047e24 */ /* 0x000fe2000f8e00ff */
[----:B------:R0:W1:Y:S01]  /*1600*/  LDC.64 R14, c[0x4][R0] ;  /* 0x01000000000e7b82 */ /* 0x0000620000000a00 */
[----:B------:R-:W-:Y:S01]  /*1610*/  IMAD.U32 R5, RZ, RZ, UR5 ;  /* 0x00000005ff057e24 */ /* 0x000fe2000f8e00ff */
[----:B------:R-:W-:Y:S01]  /*1620*/  ULDC.64 UR4, c[0x4][0x70] ;  /* 0x01001c0000047ab9 */ /* 0x000fe20000000a00 */
[----:B------:R-:W-:Y:S02]  /*1630*/  IMAD.U32 R10, RZ, RZ, UR6 ;  /* 0x00000006ff0a7e24 */ /* 0x000fe4000f8e00ff */
[----:B------:R-:W-:Y:S02]  /*1640*/  IMAD.U32 R6, RZ, RZ, UR4 ;  /* 0x00000004ff067e24 */ /* 0x000fe4000f8e00ff */
[----:B------:R-:W-:-:S02]  /*1650*/  IMAD.U32 R7, RZ, RZ, UR5 ;  /* 0x00000005ff077e24 */ /* 0x000fc4000f8e00ff */
[----:B------:R-:W-:Y:S02]  /*1660*/  IMAD.U32 R11, RZ, RZ, UR7 ;  /* 0x00000007ff0b7e24 */ /* 0x000fe4000f8e00ff */
[----:B------:R-:W-:Y:S02]  /*1670*/  IMAD.MOV.U32 R8, RZ, RZ, 0x1e1 ;  /* 0x000001e1ff087424 */ /* 0x000fe400078e00ff */
[----:B------:R-:W-:Y:S02]  /*1680*/  IMAD.MOV.U32 R12, RZ, RZ, 0x1 ;  /* 0x00000001ff0c7424 */ /* 0x000fe400078e00ff */
[----:B0-----:R-:W-:-:S07]  /*1690*/  IMAD.MOV.U32 R13, RZ, RZ, RZ ;  /* 0x000000ffff0d7224 */ /* 0x001fce00078e00ff */
[----:B------:R-:W-:-:S07]  /*16a0*/  LEPC R20, `(.L_x_16) ;  /* 0x000000001014794e */ /* 0x000fce0000000000 */
[----:B-1---5:R-:W-:Y:S05]  /*16b0*/  CALL.ABS.NOINC R14 ;  /* 0x000000000e007343 */ /* 0x022fea0003c00000 */
.L_x_16:
[----:B------:R-:W-:-:S13]  /*16c0*/  ISETP.NE.AND P0, PT, R102, 0x3, PT ;  /* 0x000000036600780c */ /* 0x000fda0003f05270 */
[----:B------:R-:W-:Y:S05]  /*16d0*/  @!P0 BRA `(.L_x_17) ;  /* 0x0000000000048947 */ /* 0x000fea0003800000 */
[----:B------:R-:W-:Y:S01]  /*16e0*/  BPT.TRAP 0x1 ;  /* 0x000000040000795c */ /* 0x000fe20000300000 */
.L_x_17:
[----:B0-----:R-:W-:Y:S02]  /*16f0*/  IMAD.U32 R3, RZ, RZ, UR38 ;  /* 0x00000026ff037e24 */ /* 0x001fe4000f8e00ff */
[----:B------:R-:W-:-:S03]  /*1700*/  IMAD.U32 R0, RZ, RZ, UR39 ;  /* 0x00000027ff007e24 */ /* 0x000fc6000f8e00ff */
[----:B------:R-:W-:Y:S02]  /*1710*/  LEA R3, R3, UR41, 0x3 ;  /* 0x0000002903037c11 */ /* 0x000fe4000f8e18ff */
[----:B------:R-:W-:-:S04]  /*1720*/  SHF.L.U32 R0, R0, 0x1f, RZ ;  /* 0x0000001f00007819 */ /* 0x000fc800000006ff */
[----:B------:R0:W1:Y:S01]  /*1730*/  SYNCS.PHASECHK.TRANS64.TRYWAIT P1, [R3+URZ], R0 ;  /* 0x00000000030075a7 */ /* 0x000062000802017f */
[----:B------:R-:W-:Y:S05]  /*1740*/  @!P0 BRA `(.L_x_18) ;  /* 0x0000000000048947 */ /* 0x000fea0003800000 */
[----:B------:R-:W-:Y:S01]  /*1750*/  BPT.TRAP 0x1 ;  /* 0x000000040000795c */ /* 0x000fe20000300000 */
.L_x_18:
[----:B------:R-:W-:-:S05]  /*1760*/  IMAD.U32 R4, RZ, RZ, UR42 ;  /* 0x0000002aff047e24 */ /* 0x000fca000f8e00ff */
[----:B------:R-:W-:Y:S01]  /*1770*/  ISETP.GE.AND P2, PT, R4, 0x1, PT ;  /* 0x000000010400780c */ /* 0x000fe20003f46270 */
[----:B-1----:R-:W-:-:S12]  /*1780*/  @P1 BRA `(.L_x_19) ;  /* 0x0000000000081947 */ /* 0x002fd80003800000 */
[----:B------:R-:W1:Y:S02]  /*1790*/  SYNCS.PHASECHK.TRANS64.TRYWAIT P1, [R3+URZ], R0 ;  /* 0x00000000030075a7 */ /* 0x000e64000802017f */
[----:B-1----:R-:W-:Y:S05]  /*17a0*/  @!P1 BRA `(.L_x_20) ;  /* 0x0000006400489947 */ /* 0x002fea0003800000 */
.L_x_19:
[----:B------:R-:W-:Y:S05]  /*17b0*/  WARPSYNC.ALL ;  /* 0x0000000000007948 */ /* 0x000fea0003800000 */
[----:B------:R-:W-:Y:S01]  /*17c0*/  UIADD3 UR4, UR41, 0x180, URZ ;  /* 0x0000018029047890 */ /* 0x000fe2000fffe03f */
[----:B------:R-:W-:Y:S01]  /*17d0*/  WARPGROUP.ARRIVE ;  /* 0x00000000000079c5 */ /* 0x000fe20000000000 */
[----:B------:R-:W-:Y:S02]  /*17e0*/  UIADD3 UR5, UR41, 0x18180, URZ ;  /* 0x0001818029057890 */ /* 0x000fe4000fffe03f */
[----:B------:R-:W-:Y:S02]  /*17f0*/  USHF.R.U32.HI UR4, URZ, 0x4, UR4 ;  /* 0x000000043f047899 */ /* 0x000fe40008011604 */
[----:B------:R-:W-:-:S02]  /*1800*/  USHF.R.U32.HI UR5, URZ, 0x4, UR5 ;  /* 0x000000043f057899 */ /* 0x000fc40008011605 */
[----:B------:R-:W-:Y:S02]  /*1810*/  ULOP3.LUT UR4, UR4, 0x3fff, URZ, 0xc0, !UPT ;  /* 0x00003fff04047892 */ /* 0x000fe4000f8ec03f */
[----:B------:R-:W-:Y:S02]  /*1820*/  ULOP3.LUT UR5, UR5, 0x3fff, URZ, 0xc0, !UPT ;  /* 0x00003fff05057892 */ /* 0x000fe4000f8ec03f */
[----:B------:R-:W-:Y:S02]  /*1830*/  ULOP3.LUT UR4, UR4, 0x10000, URZ, 0xfc, !UPT ;  /* 0x0001000004047892 */ /* 0x000fe4000f8efc3f */
[----:B------:R-:W-:Y:S02]  /*1840*/  ULOP3.LUT UR5, UR5, 0x10000, URZ, 0xfc, !UPT ;  /* 0x0001000005057892 */ /* 0x000fe4000f8efc3f */
[----:B------:R-:W-:Y:S02]  /*1850*/  ULEA UR6, UR38, UR4, 0xa ;  /* 0x0000000426067291 */ /* 0x000fe4000f8e503f */
[----:B------:R-:W-:Y:S01]  /*1860*/  ULEA UR7, UR38, UR5, 0xb ;  /* 0x0000000526077291 */ /* 0x000fe2000f8e583f */
[----:B------:R-:W-:Y:S01]  /*1870*/  UMOV UR9, 0x40000040 ;  /* 0x4000004000097882 */ /* 0x000fe20000000000 */
[----:B------:R-:W-:-:S03]  /*1880*/  UMOV UR11, 0x40000040 ;  /* 0x40000040000b7882 */ /* 0x000fc60000000000 */
[----:B------:R-:W-:Y:S02]  /*1890*/  UMOV UR8, UR6 ;  /* 0x0000000600087c82 */ /* 0x000fe40008000000 */
[----:B------:R-:W-:Y:S02]  /*18a0*/  UMOV UR10, UR7 ;  /* 0x00000007000a7c82 */ /* 0x000fe40008000000 */
[----:B------:R-:W-:Y:S01]  /*18b0*/  HGMMA.64x128x16.F32.BF16 R24, gdesc[UR8], RZ, !UPT, gsb0 ;  /* 0x01e00000081879f0 */ /* 0x000fe2000c0018ff */
[----:B------:R-:W-:Y:S02]  /*18c0*/  UIADD3 UR8, UR6, 0x2, URZ ;  /* 0x0000000206087890 */ /* 0x000fe4000fffe03f */
[----:B------:R-:W-:Y:S01]  /*18d0*/  UIADD3 UR10, UR7, 0x2, URZ ;  /* 0x00000002070a7890 */ /* 0x000fe2000fffe03f */
[----:B------:R-:W-:Y:S01]  /*18e0*/  UMOV UR9, 0x40000040 ;  /* 0x4000004000097882 */ /* 0x000fe20000000000 */
[----:B------:R-:W-:Y:S01]  /*18f0*/  UMOV UR11, 0x40000040 ;  /* 0x40000040000b7882 */ /* 0x000fe20000000000 */
[----:B------:R-:W-:-:S02]  /*1900*/  WARPGROUP.DEPBAR.LE gsb0, 0x0 ;  /* 0x00008000000079c5 */ /* 0x000fc40000010000 */
[----:B------:R-:W-:-:S06]  /*1910*/  WARPGROUP.ARRIVE ;  /* 0x00000000000079c5 */ /* 0x000fcc0000000000 */
[----:B------:R-:W-:Y:S01]  /*1920*/  HGMMA.64x128x16.F32.BF16 R24, gdesc[UR8], R24, gsb0 ;  /* 0x01e00000081879f0 */ /* 0x000fe20008001818 */
[----:B------:R-:W-:Y:S02]  /*1930*/  UIADD3 UR8, UR6, 0x4, URZ ;  /* 0x0000000406087890 */ /* 0x000fe4000fffe03f */
[----:B------:R-:W-:Y:S01]  /*1940*/  UIADD3 UR10, UR7, 0x4, URZ ;  /* 0x00000004070a7890 */ /* 0x000fe2000fffe03f */
[----:B------:R-:W-:Y:S01]  /*1950*/  UMOV UR9, 0x40000040 ;  /* 0x4000004000097882 */ /* 0x000fe20000000000 */
[----:B------:R-:W-:Y:S01]  /*1960*/  UMOV UR11, 0x40000040 ;  /* 0x40000040000b7882 */ /* 0x000fe20000000000 */
[----:B------:R-:W-:Y:S02]  /*1970*/  WARPGROUP.DEPBAR.LE gsb0, 0x0 ;  /* 0x00008000000079c5 */ /* 0x000fe40000010000 */
        /* <DEDUP_REMOVED lines=36> */
[----:B------:R-:W-:Y:S03]  /*1bc0*/  HGMMA.64x128x16.F32.BF16 R24, gdesc[UR8], R24, gsb0 ;  /* 0x01e00000081879f0 */ /* 0x000fe60008001818 */
[----:B------:R-:W-:Y:S02]  /*1bd0*/  WARPGROUP.DEPBAR.LE gsb0, 0x0 ;  /* 0x00008000000079c5 */ /* 0x000fe40000010000 */
[----:B------:R-:W-:Y:S05]  /*1be0*/  @!P2 BRA `(.L_x_21) ;  /* 0x000000040080a947 */ /* 0x000fea0003800000 */
[----:B------:R-:W-:Y:S01]  /*1bf0*/  UIADD3 UR6, UR38, 0x1, URZ ;  /* 0x0000000126067890 */ /* 0x000fe2000fffe03f */
[----:B01----:R-:W-:-:S03]  /*1c00*/  IMAD.U32 R0, RZ, RZ, UR42 ;  /* 0x0000002aff007e24 */ /* 0x003fc6000f8e00ff */
[----:B------:R-:W-:-:S04]  /*1c10*/  UISETP.NE.AND UP0, UPT, UR6, 0x6, UPT ;  /* 0x000000060600788c */ /* 0x000fc8000bf05270 */
[----:B------:R-:W-:Y:S02]  /*1c20*/  USEL UR7, URZ, 0x1, UP0 ;  /* 0x000000013f077887 */ /* 0x000fe40008000000 */
[----:B------:R-:W-:Y:S02]  /*1c30*/  USEL UR6, UR6, URZ, UP0 ;  /* 0x0000003f06067287 */ /* 0x000fe40008000000 */
[----:B------:R-:W-:-:S06]  /*1c40*/  ULOP3.LUT UR7, UR39, UR7, URZ, 0x3c, !UPT ;  /* 0x0000000727077292 */ /* 0x000fcc000f8e3c3f */
[----:B------:R-:W-:Y:S01]  /*1c50*/  IMAD.U32 R5, RZ, RZ, UR7 ;  /* 0x00000007ff057e24 */ /* 0x000fe2000f8e00ff */
[----:B------:R-:W-:-:S06]  /*1c60*/  UMOV UR7, UR38 ;  /* 0x0000002600077c82 */ /* 0x000fcc0008000000 */
.L_x_28:
[----:B01----:R-:W-:Y:S05]  /*1c70*/  @!P0 BRA `(.L_x_22) ;  /* 0x0000000000048947 */ /* 0x003fea0003800000 */
[----:B------:R-:W-:Y:S01]  /*1c80*/  BPT.TRAP 0x1 ;  /* 0x000000040000795c */ /* 0x000fe20000300000 */
.L_x_22:
[----:B------:R-:W-:Y:S01]  /*1c90*/  ULEA UR8, UR6, UR41, 0x3 ;  /* 0x0000002906087291 */ /* 0x000fe2000f8e183f */
[----:B------:R-:W-:-:S08]  /*1ca0*/  SHF.L.U32 R3, R5, 0x1f, RZ ;  /* 0x0000001f05037819 */ /* 0x000fd000000006ff */
[----:B------:R0:W1:Y:S01]  /*1cb0*/  SYNCS.PHASECHK.TRANS64.TRYWAIT P1, [UR8], R3 ;  /* 0x00000003ff0075a7 */ /* 0x0000620008020148 */
[----:B------:R-:W-:Y:S05]  /*1cc0*/  @!P0 BRA `(.L_x_23) ;  /* 0x0000000000048947 */ /* 0x000fea0003800000 */
[----:B------:R-:W-:Y:S01]  /*1cd0*/  BPT.TRAP 0x1 ;  /* 0x000000040000795c */ /* 0x000fe20000300000 */
.L_x_23:
[----:B-1----:R-:W-:Y:S05]  /*1ce0*/  @P1 BRA `(.L_x_24) ;  /* 0x0000000000081947 */ /* 0x002fea0003800000 */
[----:B------:R-:W1:Y:S02]  /*1cf0*/  SYNCS.PHASECHK.TRANS64.TRYWAIT P1, [UR8], R3 ;  /* 0x00000003ff0075a7 */ /* 0x000e640008020148 */
[----:B-1----:R-:W-:Y:S05]  /*1d00*/  @!P1 BRA `(.L_x_25) ;  /* 0x0000006000049947 */ /* 0x002fea0003800000 */
.L_x_24:
[----:B------:R-:W-:Y:S01]  /*1d10*/  ULEA UR13, UR6, UR4, 0xa ;  /* 0x00000004060d7291 */ /* 0x000fe2000f8e503f */
[----:B------:R-:W-:Y:S01]  /*1d20*/  WARPGROUP.ARRIVE ;  /* 0x00000000000079c5 */ /* 0x000fe20000000000 */
[----:B------:R-:W-:Y:S01]  /*1d30*/  ULEA UR12, UR6, UR5, 0xb ;  /* 0x00000005060c7291 */ /* 0x000fe2000f8e583f */
[----:B------:R-:W-:Y:S01]  /*1d40*/  UMOV UR9, 0x40000040 ;  /* 0x4000004000097882 */ /* 0x000fe20000000000 */
[----:B------:R-:W-:-:S03]  /*1d50*/  UMOV UR11, 0x40000040 ;  /* 0x40000040000b7882 */ /* 0x000fc60000000000 */
[----:B------:R-:W-:Y:S02]  /*1d60*/  UMOV UR8, UR13 ;  /* 0x0000000d00087c82 */ /* 0x000fe40008000000 */
[----:B------:R-:W-:Y:S02]  /*1d70*/  UMOV UR10, UR12 ;  /* 0x0000000c000a7c82 */ /* 0x000fe40008000000 */
[----:B------:R-:W-:Y:S01]  /*1d80*/  HGMMA.64x128x16.F32.BF16 R24, gdesc[UR8], R24, gsb0 ;  /* 0x01e00000081879f0 */ /* 0x000fe20008001818 */
        /* <DEDUP_REMOVED lines=51> */
[----:B------:R-:W-:Y:S01]  /*20c0*/  BPT.TRAP 0x1 ;  /* 0x000000040000795c */ /* 0x000fe20000300000 */
.L_x_26:
[----:B------:R-:W-:Y:S01]  /*20d0*/  ULEA UR8, UR7, UR41, 0x3 ;  /* 0x0000002907087291 */ /* 0x000fe2000f8e183f */
[----:B------:R-:W-:-:S03]  /*20e0*/  ISETP.GT.U32.AND P1, PT, R23, 0x1, PT ;  /* 0x000000011700780c */ /* 0x000fc60003f24070 */
[----:B------:R-:W-:-:S04]  /*20f0*/  UIADD3 UR8, UR8, 0x30, URZ ;  /* 0x0000003008087890 */ /* 0x000fc8000fffe03f */
[----:B------:R-:W-:-:S09]  /*2100*/  UPRMT UR8, URZ, 0x654, UR8 ;  /* 0x000006543f087896 */ /* 0x000fd20008000008 */
[----:B------:R-:W-:Y:S01]  /*2110*/  SYNCS.ARRIVE.TRANS64.RED.A1T0 RZ, [UR8], RZ ;  /* 0x000000ffffff79a7 */ /* 0x000fe20008100408 */
[----:B------:R-:W-:Y:S05]  /*2120*/  @P1 BRA `(.L_x_27) ;  /* 0x0000000000041947 */ /* 0x000fea0003800000 */
[----:B------:R-:W-:Y:S01]  /*2130*/  BPT.TRAP 0x1 ;  /* 0x000000040000795c */ /* 0x000fe20000300000 */
.L_x_27:
[----:B------:R-:W-:Y:S01]  /*2140*/  UIADD3 UR6, UR6, 0x1, URZ ;  /* 0x0000000106067890 */ /* 0x000fe2000fffe03f */
[C---:B------:R-:W-:Y:S01]  /*2150*/  ISETP.GT.AND P1, PT, R0.reuse, 0x1, PT ;  /* 0x000000010000780c */ /* 0x040fe20003f24270 */
[----:B------:R-:W-:Y:S01]  /*2160*/  UIADD3 UR7, UR7, 0x1, URZ ;  /* 0x0000000107077890 */ /* 0x000fe2000fffe03f */
[----:B------:R-:W-:Y:S01]  /*2170*/  VIADD R0, R0, 0xffffffff ;  /* 0xffffffff00007836 */ /* 0x000fe20000000000 */
[----:B------:R-:W-:Y:S02]  /*2180*/  UISETP.NE.AND UP0, UPT, UR6, 0x6, UPT ;  /* 0x000000060600788c */ /* 0x000fe4000bf05270 */
[----:B------:R-:W-:Y:S02]  /*2190*/  UISETP.NE.AND UP1, UPT, UR7, 0x6, UPT ;  /* 0x000000060700788c */ /* 0x000fe4000bf25270 */
[----:B------:R-:W-:Y:S02]  /*21a0*/  USEL UR8, URZ, 0x1, UP0 ;  /* 0x000000013f087887 */ /* 0x000fe40008000000 */
[----:B------:R-:W-:-:S02]  /*21b0*/  USEL UR6, UR6, URZ, UP0 ;  /* 0x0000003f06067287 */ /* 0x000fc40008000000 */
[----:B------:R-:W-:Y:S02]  /*21c0*/  USEL UR7, UR7, URZ, UP1 ;  /* 0x0000003f07077287 */ /* 0x000fe40008800000 */
[----:B------:R-:W-:Y:S01]  /*21d0*/  LOP3.LUT R5, R5, UR8, RZ, 0x3c, !PT ;  /* 0x0000000805057c12 */ /* 0x000fe2000f8e3cff */
[----:B------:R-:W-:Y:S09]  /*21e0*/  @P1 BRA `(.L_x_28) ;  /* 0xfffffff800a01947 */ /* 0x000ff2000383ffff */
.L_x_21:
[----:B01----:R-:W0:Y:S01]  /*21f0*/  LDC R0, c[0x0][0x28c] ;  /* 0x0000a300ff007b82 */ /* 0x003e220000000800 */
[----:B------:R-:W-:-:S04]  /*2200*/  IMAD.U32 R3, RZ, RZ, UR47 ;  /* 0x0000002fff037e24 */ /* 0x000fc8000f8e00ff */
[----:B------:R1:W-:Y:S01]  /*2210*/  SYNCS.ARRIVE.TRANS64.A1T0 RZ, [R3+UR46], RZ ;  /* 0x000000ff03ff79a7 */ /* 0x0003e2000810002e */
[----:B0-----:R-:W-:-:S13]  /*2220*/  ISETP.GE.AND P1, PT, R0, 0x1, PT ;  /* 0x000000010000780c */ /* 0x001fda0003f26270 */
[----:B-1----:R-:W-:Y:S05]  /*2230*/  @!P1 BRA `(.L_x_29) ;  /* 0x0000000000349947 */ /* 0x002fea0003800000 */
[----:B------:R-:W-:Y:S05]  /*2240*/  @!P0 BRA `(.L_x_30) ;  /* 0x0000000000048947 */ /* 0x000fea0003800000 */
[----:B------:R-:W-:Y:S01]  /*2250*/  BPT.TRAP 0x1 ;  /* 0x000000040000795c */ /* 0x000fe20000300000 */
.L_x_30:
[----:B------:R-:W-:Y:S01]  /*2260*/  UIADD3 UR6, UR38, UR42, URZ ;  /* 0x0000002a26067290 */ /* 0x000fe2000fffe03f */
[----:B------:R-:W-:-:S03]  /*2270*/  ISETP.GT.U32.AND P0, PT, R23, 0x1, PT ;  /* 0x000000011700780c */ /* 0x000fc60003f04070 */
[----:B------:R-:W-:-:S04]  /*2280*/  UIMAD.WIDE.U32 UR4, UR6, -0x55555555, URZ ;  /* 0xaaaaaaab060478a5 */ /* 0x000fc8000f8e003f */
[----:B------:R-:W-:-:S04]  /*2290*/  USHF.R.U32.HI UR4, URZ, 0x2, UR5 ;  /* 0x000000023f047899 */ /* 0x000fc80008011605 */
[----:B------:R-:W-:-:S04]  /*22a0*/  UIMAD UR6, UR4, -0x6, UR6 ;  /* 0xfffffffa040678a4 */ /* 0x000fc8000f8e0206 */
[----:B------:R-:W-:-:S04]  /*22b0*/  ULEA UR6, UR6, UR41, 0x3 ;  /* 0x0000002906067291 */ /* 0x000fc8000f8e183f */
[----:B------:R-:W-:-:S04]  /*22c0*/  UIADD3 UR6, UR6, 0x30, URZ ;  /* 0x0000003006067890 */ /* 0x000fc8000fffe03f */
[----:B------:R-:W-:-:S09]  /*22d0*/  UPRMT UR6, URZ, 0x654, UR6 ;  /* 0x000006543f067896 */ /* 0x000fd20008000006 */
[----:B------:R-:W-:Y:S01]  /*22e0*/  SYNCS.ARRIVE.TRANS64.RED.A1T0 RZ, [UR6], RZ ;  /* 0x000000ffffff79a7 */ /* 0x000fe20008100406 */
[----:B------:R-:W-:Y:S05]  /*22f0*/  @P0 BRA `(.L_x_29) ;  /* 0x0000000000040947 */ /* 0x000fea0003800000 */
[----:B------:R-:W-:Y:S01]  /*2300*/  BPT.TRAP 0x1 ;  /* 0x000000040000795c */ /* 0x000fe20000300000 */
.L_x_29:
[----:B------:R-:W-:Y:S01]  /*2310*/  SHF.L.U32 R0, R103, 0x1f, RZ ;  /* 0x0000001f67007819 */ /* 0x000fe200000006ff */
[----:B------:R-:W-:Y:S01]  /*2320*/  UIADD3 UR38, UR38, UR45, URZ ;  /* 0x0000002d26267290 */ /* 0x000fe2000fffe03f */
[----:B------:R-:W-:Y:S01]  /*2330*/  SHF.R.S32.HI R9, RZ, 0x1f, R19 ;  /* 0x0000001fff097819 */ /* 0x000fe20000011413 */
[----:B------:R-:W-:Y:S01]  /*2340*/  UISETP.GE.U32.AND UP1, UPT, UR45, 0x6, UPT ;  /* 0x000000062d00788c */ /* 0x000fe2000bf26070 */
[----:B------:R-:W0:Y:S01]  /*2350*/  SYNCS.PHASECHK.TRANS64.TRYWAIT P0, [UR43+0x8], R0 ;  /* 0x00000800ff0075a7 */ /* 0x000e22000800016b */
[----:B------:R-:W-:-:S04]  /*2360*/  UISETP.GT.U32.AND UP0, UPT, UR38, 0x5, UPT ;  /* 0x000000052600788c */ /* 0x000fc8000bf04070 */
[----:B------:R-:W-:-:S04]  /*2370*/  UISETP.LT.U32.AND UP0, UPT, UR45, 0x6, UP0 ;  /* 0x000000062d00788c */ /* 0x000fc80008701070 */
[----:B------:R-:W-:Y:S02]  /*2380*/  USEL UR6, URZ, 0x1, !UP0 ;  /* 0x000000013f067887 */ /* 0x000fe4000c000000 */
[----:B------:R-:W-:Y:S02]  /*2390*/  @UP1 UIMAD.WIDE.U32 UR4, UR38, -0x55555555, URZ ;  /* 0xaaaaaaab260418a5 */ /* 0x000fe4000f8e003f */
[----:B------:R-:W-:Y:S02]  /*23a0*/  ULOP3.LUT UR39, UR39, UR6, URZ, 0x3c, !UPT ;  /* 0x0000000627277292 */ /* 0x000fe4000f8e3c3f */
[----:B------:R-:W-:-:S04]  /*23b0*/  @UP1 USHF.R.U32.HI UR4, URZ, 0x2, UR5 ;  /* 0x000000023f041899 */ /* 0x000fc80008011605 */
[----:B------:R-:W-:Y:S01]  /*23c0*/  @UP1 ULOP3.LUT UR39, UR39, 0x1, UR4, 0x78, !UPT ;  /* 0x0000000127271892 */ /* 0x000fe2000f8e7804 */
[----:B0-----:R-:W-:Y:S11]  /*23d0*/  @!P0 BRA `(.L_x_31) ;  /* 0x0000005800688947 */ /* 0x001ff60003800000 */
.L_x_187:
[----:B------:R-:W-:Y:S01]  /*23e0*/  ULDC.64 UR4, c[0x0][0x5d0] ;  /* 0x0001740000047ab9 */ /* 0x000fe20000000a00 */
[----:B------:R-:W-:Y:S01]  /*23f0*/  ULDC UR6, c[0x0][0x284] ;  /* 0x0000a10000067ab9 */ /* 0x000fe20000000800 */
[----:B0-----:R-:W-:Y:S02]  /*2400*/  IMAD R0, R9, UR4, RZ ;  /* 0x0000000409007c24 */ /* 0x001fe4000f8e02ff */
[----:B------:R-:W-:Y:S02]  /*2410*/  IMAD.SHL.U32 R12, R18, 0x80, RZ ;  /* 0x00000080120c7824 */ /* 0x000fe400078e00ff */
[C---:B------:R-:W-:Y:S02]  /*2420*/  IMAD R3, R19.reuse, UR5, R0 ;  /* 0x0000000513037c24 */ /* 0x040fe4000f8e0200 */
[----:B------:R-:W-:Y:S01]  /*2430*/  IMAD.SHL.U32 R0, R22, 0x40, RZ ;  /* 0x0000004016007824 */ /* 0x000fe200078e00ff */
[----:B------:R-:W-:Y:S01]  /*2440*/  SHF.R.S32.HI R13, RZ, 0x1f, R12 ;  /* 0x0000001fff0d7819 */ /* 0x000fe2000001140c */
[----:B------:R-:W-:Y:S01]  /*2450*/  IMAD.WIDE.U32 R4, R19, UR4, R92 ;  /* 0x0000000413047c25 */ /* 0x000fe2000f8e005c */
[----:B------:R-:W-:-:S02]  /*2460*/  ULDC.64 UR4, c[0x0][0x5c8] ;  /* 0x0001720000047ab9 */ /* 0x000fc40000000a00 */
[----:B------:R-:W-:Y:S01]  /*2470*/  ISETP.GE.AND P0, PT, R0, UR6, PT ;  /* 0x0000000600007c0c */ /* 0x000fe2000bf06270 */
[----:B------:R-:W-:Y:S01]  /*2480*/  ULDC UR6, c[0x0][0x288] ;  /* 0x0000a20000067ab9 */ /* 0x000fe20000000800 */
[----:B------:R-:W-:Y:S01]  /*2490*/  IADD3 R4, P1, R12, R4, RZ ;  /* 0x000000040c047210 */ /* 0x000fe20007f3e0ff */
[----:B------:R-:W-:Y:S01]  /*24a0*/  IMAD.WIDE R20, R22, 0x40, R90 ;  /* 0x0000004016147825 */ /* 0x000fe200078e025a */
[----:B------:R-:W-:Y:S02]  /*24b0*/  ISETP.GE.OR P0, PT, R12, UR6, P0 ;  /* 0x000000060c007c0c */ /* 0x000fe40008706670 */
[----:B------:R-:W-:Y:S01]  /*24c0*/  IADD3.X R5, R13, R5, R3, P1, !PT ;  /* 0x000000050d057210 */ /* 0x000fe20000ffe403 */
[----:B------:R-:W-:-:S04]  /*24d0*/  IMAD R7, R21, UR4, RZ ;  /* 0x0000000415077c24 */ /* 0x000fc8000f8e02ff */
[C---:B------:R-:W-:Y:S02]  /*24e0*/  IMAD R7, R20.reuse, UR5, R7 ;  /* 0x0000000514077c24 */ /* 0x040fe4000f8e0207 */
[----:B------:R-:W-:-:S04]  /*24f0*/  IMAD.WIDE.U32 R104, R20, UR4, R4 ;  /* 0x0000000414687c25 */ /* 0x000fc8000f8e0004 */
[----:B------:R-:W-:Y:S05]  /*2500*/  @P0 BRA `(.L_x_32) ;  /* 0x0000003c00dc0947 */ /* 0x000fea0003800000 */
[----:B-----5:R-:W-:Y:S01]  /*2510*/  FSETP.NEU.AND P0, PT, R89, RZ, PT ;  /* 0x000000ff5900720b */ /* 0x020fe20003f0d000 */
[----:B------:R-:W-:Y:S01]  /*2520*/  IMAD.IADD R3, R97, 0x1, -R12 ;  /* 0x0000000161037824 */ /* 0x000fe200078e0a0c */
[----:B------:R-:W-:Y:S01]  /*2530*/  BSSY B0, `(.L_x_32) ;  /* 0x00003f4000007945 */ /* 0x000fe20003800000 */
[----:B------:R-:W-:Y:S02]  /*2540*/  IMAD.IADD R0, R101, 0x1, -R0 ;  /* 0x0000000165007824 */ /* 0x000fe400078e0a00 */
[----:B------:R-:W-:Y:S01]  /*2550*/  IMAD.IADD R113, R105, 0x1, R7 ;  /* 0x0000000169717824 */ /* 0x000fe200078e0207 */
[----:B------:R-:W-:-:S04]  /*2560*/  ISETP.GT.AND P2, PT, R3, RZ, PT ;  /* 0x000000ff0300720c */ /* 0x000fc80003f44270 */
[----:B------:R-:W-:-:S03]  /*2570*/  ISETP.GT.AND P1, PT, R0, RZ, P2 ;  /* 0x000000ff0000720c */ /* 0x000fc60001724270 */
[----:B------:R-:W-:Y:S10]  /*2580*/  @!P0 BRA `(.L_x_33) ;  /* 0x0000002c00208947 */ /* 0x000ff40003800000 */
[----:B------:R-:W0:Y:S01]  /*2590*/  LDC.64 R106, c[0x0][0x5b8] ;  /* 0x00016e00ff6a7b82 */ /* 0x000e220000000a00 */
[----:B------:R-:W-:-:S07]  /*25a0*/  ULDC.64 UR4, c[0x0][0x5c0] ;  /* 0x0001700000047ab9 */ /* 0x000fce0000000a00 */
[----:B------:R-:W1:Y:S08]  /*25b0*/  LDC.64 R108, c[0x0][0x5b0] ;  /* 0x00016c00ff6c7b82 */ /* 0x000e700000000a00 */
[----:B------:R-:W2:Y:S01]  /*25c0*/  LDC.64 R110, c[0x0][0x5a8] ;  /* 0x00016a00ff6e7b82 */ /* 0x000ea20000000a00 */
[-C--:B0-----:R-:W-:Y:S02]  /*25d0*/  IMAD R6, R9, R106.reuse, RZ ;  /* 0x0000006a09067224 */ /* 0x081fe400078e02ff */
[----:B------:R-:W-:-:S04]  /*25e0*/  IMAD.WIDE.U32 R4, R19, R106, R92 ;  /* 0x0000006a13047225 */ /* 0x000fc800078e005c */
[----:B------:R-:W-:Y:S01]  /*25f0*/  IMAD R105, R19, R107, R6 ;  /* 0x0000006b13697224 */ /* 0x000fe200078e0206 */
[----:B------:R-:W-:Y:S01]  /*2600*/  IADD3 R6, P0, R12, R4, RZ ;  /* 0x000000040c067210 */ /* 0x000fe20007f1e0ff */
[----:B-1----:R-:W-:-:S03]  /*2610*/  IMAD R4, R21, R108, RZ ;  /* 0x0000006c15047224 */ /* 0x002fc600078e02ff */
[----:B------:R-:W-:Y:S01]  /*2620*/  IADD3.X R7, R13, R5, R105, P0, !PT ;  /* 0x000000050d077210 */ /* 0x000fe200007fe469 */
[C---:B------:R-:W-:Y:S02]  /*2630*/  IMAD R107, R20.reuse, R109, R4 ;  /* 0x0000006d146b7224 */ /* 0x040fe400078e0204 */
[----:B------:R-:W-:-:S04]  /*2640*/  IMAD.WIDE.U32 R4, R20, R108, R6 ;  /* 0x0000006c14047225 */ /* 0x000fc800078e0006 */
[----:B------:R-:W-:Y:S01]  /*2650*/  IMAD.IADD R5, R5, 0x1, R107 ;  /* 0x0000000105057824 */ /* 0x000fe200078e026b */
[----:B--2---:R-:W-:-:S04]  /*2660*/  LEA R10, P0, R4, R110, 0x1 ;  /* 0x0000006e040a7211 */ /* 0x004fc800078008ff */
[----:B------:R-:W-:-:S05]  /*2670*/  LEA.HI.X R11, R4, R111, R5, 0x1, P0 ;  /* 0x0000006f040b7211 */ /* 0x000fca00000f0c05 */
[----:B------:R-:W2:Y:S01]  /*2680*/  @P1 LDG.E.LTC128B.U16 R18, desc[UR36][R10.64] ;  /* 0x000000240a121981 */ /* 0x000ea2000c1e1520 */
[----:B------:R-:W-:Y:S01]  /*2690*/  IMAD.WIDE.U32 R4, R20, R108, R12 ;  /* 0x0000006c14047225 */ /* 0x000fe200078e000c */
[----:B------:R-:W-:Y:S02]  /*26a0*/  BSSY B1, `(.L_x_34) ;  /* 0x0000015000017945 */ /* 0x000fe40003800000 */
[----:B------:R-:W-:-:S04]  /*26b0*/  IADD3 R14, P0, R92, R4, RZ ;  /* 0x000000045c0e7210 */ /* 0x000fc80007f1e0ff */
[----:B------:R-:W-:Y:S02]  /*26c0*/  IADD3.X R15, R93, R107, R5, P0, !PT ;  /* 0x0000006b5d0f7210 */ /* 0x000fe400007fe405 */
[----:B------:R-:W-:Y:S01]  /*26d0*/  LEA R8, P0, R104, UR4, 0x1 ;  /* 0x0000000468087c11 */ /* 0x000fe2000f8008ff */
[----:B------:R-:W-:-:S03]  /*26e0*/  IMAD.WIDE.U32 R14, R19, R106, R14 ;  /* 0x0000006a130e7225 */ /* 0x000fc600078e000e */
[----:B------:R-:W-:Y:S02]  /*26f0*/  LEA.HI.X R9, R104, UR5, R113, 0x1, P0 ;  /* 0x0000000568097c11 */ /* 0x000fe400080f0c71 */
[----:B------:R-:W-:-:S04]  /*2700*/  ISETP.GT.AND P0, PT, R3, 0x1, PT ;  /* 0x000000010300780c */ /* 0x000fc80003f04270 */
[----:B------:R-:W-:Y:S01]  /*2710*/  ISETP.GT.AND P3, PT, R0, RZ, P0 ;  /* 0x000000ff0000720c */ /* 0x000fe20000764270 */
[----:B--2---:R-:W-:-:S04]  /*2720*/  IMAD.U32 R4, R18, 0x10000, RZ ;  /* 0x0001000012047824 */ /* 0x004fc800078e00ff */
[----:B------:R-:W-:Y:S01]  /*2730*/  FMUL R5, R4, R89 ;  /* 0x0000005904057220 */ /* 0x000fe20000400000 */
[----:B------:R-:W-:-:S03]  /*2740*/  LEA R4, P4, R14, R110, 0x1 ;  /* 0x0000006e0e047211 */ /* 0x000fc600078808ff */
[----:B------:R-:W-:-:S05]  /*2750*/  FFMA R5, R24, R88, R5 ;  /* 0x0000005818057223 */ /* 0x000fca0000000005 */
[----:B------:R-:W-:Y:S01]  /*2760*/  F2FP.BF16.F32.PACK_AB R10, RZ, R5 ;  /* 0x00000005ff0a723e */ /* 0x000fe200000010ff */
[----:B------:R-:W-:-:S03]  /*2770*/  IMAD.IADD R5, R105, 0x1, R15 ;  /* 0x0000000169057824 */ /* 0x000fc600078e020f */
[----:B------:R-:W-:Y:S01]  /*2780*/  PRMT R11, R10, 0x7610, R11 ;  /* 0x000076100a0b7816 */ /* 0x000fe2000000000b */
[----:B------:R-:W-:Y:S01]  /*2790*/  IMAD.SHL.U32 R10, R108, 0x8, RZ ;  /* 0x000000086c0a7824 */ /* 0x000fe200078e00ff */
[----:B------:R-:W-:-:S03]  /*27a0*/  LEA.HI.X R5, R14, R111, R5, 0x1, P4 ;  /* 0x0000006f0e057211 */ /* 0x000fc600020f0c05 */
[----:B------:R0:W-:Y:S02]  /*27b0*/  @P1 STG.E.U16 desc[UR36][R8.64], R11 ;  /* 0x0000000b08001986 */ /* 0x0001e4000c101524 */
[----:B0-----:R-:W-:Y:S01]  /*27c0*/  SHF.L.U64.HI R11, R108, 0x3, R109 ;  /* 0x000000036c0b7819 */ /* 0x001fe2000001026d */
[----:B------:R-:W-:Y:S06]  /*27d0*/  @!P3 BRA `(.L_x_35) ;  /* 0x000000000004b947 */ /* 0x000fec0003800000 */
[----:B------:R0:W5:Y:S02]  /*27e0*/  LDG.E.LTC128B.U16 R18, desc[UR36][R4.64+0x2] ;  /* 0x0000022404127981 */ /* 0x000164000c1e1520 */
.L_x_35:
[----:B------:R-:W-:Y:S05]  /*27f0*/  BSYNC B1 ;  /* 0x0000000000017941 */ /* 0x000fea0003800000 */
.L_x_34:
[----:B------:R-:W-:Y:S01]  /*2800*/  IMAD.WIDE.U32 R10, R20, R108, R10 ;  /* 0x0000006c140a7225 */ /* 0x000fe200078e000a */
[----:B------:R-:W-:-:S03]  /*2810*/  ISETP.GT.AND P2, PT, R0, 0x8, P2 ;  /* 0x000000080000780c */ /* 0x000fc60001744270 */
[----:B-----5:R-:W-:Y:S01]  /*2820*/  IMAD.U32 R14, R18, 0x10000, RZ ;  /* 0x00010000120e7824 */ /* 0x020fe200078e00ff */
[----:B------:R-:W-:Y:S01]  /*2830*/  IADD3 R6, P1, R6, R10, RZ ;  /* 0x0000000a06067210 */ /* 0x000fe20007f3e0ff */
[----:B------:R-:W-:Y:S02]  /*2840*/  IMAD.IADD R107, R107, 0x1, R11 ;  /* 0x000000016b6b7824 */ /* 0x000fe400078e020b */
[----:B------:R-:W-:Y:S02]  /*2850*/  FMUL R14, R14, R89 ;  /* 0x000000590e0e7220 */ /* 0x000fe40000400000 */
[----:B------:R-:W-:Y:S02]  /*2860*/  IMAD.X R7, R107, 0x1, R7, P1 ;  /* 0x000000016b077824 */ /* 0x000fe400008e0607 */
[----:B------:R-:W-:Y:S01]  /*2870*/  FFMA R25, R25, R88, R14 ;  /* 0x0000005819197223 */ /* 0x000fe2000000000e */
[----:B------:R-:W-:-:S04]  /*2880*/  LEA R14, P1, R6, R110, 0x1 ;  /* 0x0000006e060e7211 */ /* 0x000fc800078208ff */
[----:B------:R-:W-:Y:S01]  /*2890*/  LEA.HI.X R15, R6, R111, R7, 0x1, P1 ;  /* 0x0000006f060f7211 */ /* 0x000fe200008f0c07 */
[----:B------:R-:W-:Y:S01]  /*28a0*/  @P3 IMAD.MOV.U32 R6, RZ, RZ, R8 ;  /* 0x000000ffff063224 */ /* 0x000fe200078e0008 */
[----:B------:R-:W-:Y:S01]  /*28b0*/  F2FP.BF16.F32.PACK_AB R25, RZ, R25 ;  /* 0x00000019ff19723e */ /* 0x000fe200000010ff */
[----:B------:R-:W-:-:S05]  /*28c0*/  @P3 IMAD.MOV.U32 R7, RZ, RZ, R9 ;  /* 0x000000ffff073224 */ /* 0x000fca00078e0009 */
[----:B------:R1:W-:Y:S04]  /*28d0*/  @P3 STG.E.U16 desc[UR36][R6.64+0x2], R25 ;  /* 0x0000021906003986 */ /* 0x0003e8000c101524 */
[----:B------:R-:W2:Y:S01]  /*28e0*/  @P2 LDG.E.LTC128B.U16 R18, desc[UR36][R14.64] ;  /* 0x000000240e122981 */ /* 0x000ea2000c1e1520 */
[----:B------:R-:W-:Y:S01]  /*28f0*/  IADD3 R12, P1, P3, R92, R10, R12 ;  /* 0x0000000a5c0c7210 */ /* 0x000fe20007b3e00c */
[----:B------:R-:W-:Y:S01]  /*2900*/  BSSY B1, `(.L_x_36) ;  /* 0x0000011000017945 */ /* 0x000fe20003800000 */
[----:B------:R-:W-:Y:S02]  /*2910*/  ISETP.GT.AND P0, PT, R0, 0x8, P0 ;  /* 0x000000080000780c */ /* 0x000fe40000704270 */
[----:B------:R-:W-:-:S03]  /*2920*/  IADD3.X R13, R93, R107, R13, P1, P3 ;  /* 0x0000006b5d0d7210 */ /* 0x000fc60000fe640d */
[----:B------:R-:W-:Y:S01]  /*2930*/  IMAD.WIDE.U32 R12, R19, R106, R12 ;  /* 0x0000006a130c7225 */ /* 0x000fe200078e000c */
[----:B------:R-:W-:-:S03]  /*2940*/  SHF.L.U64.HI R19, R94, 0x1, R95 ;  /* 0x000000015e137819 */ /* 0x000fc6000001025f */
[----:B------:R-:W-:Y:S01]  /*2950*/  IMAD.IADD R13, R105, 0x1, R13 ;  /* 0x00000001690d7824 */ /* 0x000fe200078e020d */
[----:B-1----:R-:W-:-:S04]  /*2960*/  LEA R6, P3, R12, R110, 0x1 ;  /* 0x0000006e0c067211 */ /* 0x002fc800078608ff */
[----:B------:R-:W-:Y:S01]  /*2970*/  LEA.HI.X R7, R12, R111, R13, 0x1, P3 ;  /* 0x0000006f0c077211 */ /* 0x000fe200018f0c0d */
[----:B--2---:R-:W-:-:S04]  /*2980*/  IMAD.U32 R10, R18, 0x10000, RZ ;  /* 0x00010000120a7824 */ /* 0x004fc800078e00ff */
[----:B------:R-:W-:Y:S01]  /*2990*/  FMUL R11, R10, R89 ;  /* 0x000000590a0b7220 */ /* 0x000fe20000400000 */
[----:B------:R-:W-:-:S03]  /*29a0*/  LEA R10, P1, R94, R8, 0x1 ;  /* 0x000000085e0a7211 */ /* 0x000fc600078208ff */
[----:B------:R-:W-:-:S05]  /*29b0*/  FFMA R11, R26, R88, R11 ;  /* 0x000000581a0b7223 */ /* 0x000fca000000000b */
[----:B------:R-:W-:Y:S01]  /*29c0*/  F2FP.BF16.F32.PACK_AB R14, RZ, R11 ;  /* 0x0000000bff0e723e */ /* 0x000fe200000010ff */
[----:B------:R-:W-:-:S05]  /*29d0*/  IMAD.X R11, R19, 0x1, R9, P1 ;  /* 0x00000001130b7824 */ /* 0x000fca00008e0609 */
[----:B------:R1:W-:Y:S01]  /*29e0*/  @P2 STG.E.U16 desc[UR36][R10.64], R14 ;  /* 0x0000000e0a002986 */ /* 0x0003e2000c101524 */
[----:B------:R-:W-:Y:S05]  /*29f0*/  @!P0 BRA `(.L_x_37) ;  /* 0x0000000000048947 */ /* 0x000fea0003800000 */
[----:B------:R2:W5:Y:S02]  /*2a00*/  LDG.E.LTC128B.U16 R18, desc[UR36][R6.64+0x2] ;  /* 0x0000022406127981 */ /* 0x000564000c1e1520 */
.L_x_37:
[----:B------:R-:W-:Y:S05]  /*2a10*/  BSYNC B1 ;  /* 0x0000000000017941 */ /* 0x000fea0003800000 */
.L_x_36:
[----:B-----5:R-:W-:Y:S01]  /*2a20*/  IMAD.U32 R12, R18, 0x10000, RZ ;  /* 0x00010000120c7824 */ /* 0x020fe200078e00ff */
[----:B------:R-:W-:Y:S01]  /*2a30*/  ISETP.GT.AND P1, PT, R3, 0x8, PT ;  /* 0x000000080300780c */ /* 0x000fe20003f24270 */
[----:B------:R-:W-:Y:S02]  /*2a40*/  BSSY B1, `(.L_x_38) ;  /* 0x0000008000017945 */ /* 0x000fe40003800000 */
[----:B------:R-:W-:Y:S01]  /*2a50*/  FMUL R12, R12, R89 ;  /* 0x000000590c0c7220 */ /* 0x000fe20000400000 */
[----:B------:R-:W-:-:S03]  /*2a60*/  ISETP.GT.AND P2, PT, R0, RZ, P1 ;  /* 0x000000ff0000720c */ /* 0x000fc60000f44270 */
[----:B------:R-:W-:-:S05]  /*2a70*/  FFMA R12, R27, R88, R12 ;  /* 0x000000581b0c7223 */ /* 0x000fca000000000c */
[----:B------:R-:W-:-:S05]  /*2a80*/  F2FP.BF16.F32.PACK_AB R12, RZ, R12 ;  /* 0x0000000cff0c723e */ /* 0x000fca00000010ff */
[----:B------:R3:W-:Y:S01]  /*2a90*/  @P0 STG.E.U16 desc[UR36][R10.64+0x2], R12 ;  /* 0x0000020c0a000986 */ /* 0x0007e2000c101524 */
[----:B------:R-:W-:Y:S05]  /*2aa0*/  @!P2 BRA `(.L_x_39) ;  /* 0x000000000004a947 */ /* 0x000fea0003800000 */
[----:B------:R4:W5:Y:S02]  /*2ab0*/  LDG.E.LTC128B.U16 R18, desc[UR36][R4.64+0x10] ;  /* 0x0000102404127981 */ /* 0x000964000c1e1520 */
.L_x_39:
[----:B------:R-:W-:Y:S05]  /*2ac0*/  BSYNC B1 ;  /* 0x0000000000017941 */ /* 0x000fea0003800000 */
.L_x_38:
[----:B---3-5:R-:W-:Y:S01]  /*2ad0*/  IMAD.U32 R12, R18, 0x10000, RZ ;  /* 0x00010000120c7824 */ /* 0x028fe200078e00ff */
        /* <DEDUP_REMOVED lines=9> */
.L_x_41:
[----:B------:R-:W-:Y:S05]  /*2b70*/  BSYNC B1 ;  /* 0x0000000000017941 */ /* 0x000fea0003800000 */
.L_x_40:
[----:B-----5:R-:W-:Y:S01]  /*2b80*/  IMAD.U32 R12, R18, 0x10000, RZ ;  /* 0x00010000120c7824 */ /* 0x020fe200078e00ff */
[----:B------:R-:W-:Y:S01]  /*2b90*/  ISETP.GT.AND P1, PT, R0, 0x8, P1 ;  /* 0x000000080000780c */ /* 0x000fe20000f24270 */
[----:B------:R-:W-:Y:S02]  /*2ba0*/  BSSY B1, `(.L_x_42) ;  /* 0x0000007000017945 */ /* 0x000fe40003800000 */
[----:B------:R-:W-:-:S04]  /*2bb0*/  FMUL R12, R12, R89 ;  /* 0x000000590c0c7220 */ /* 0x000fc80000400000 */
[----:B------:R-:W-:-:S05]  /*2bc0*/  FFMA R12, R29, R88, R12 ;  /* 0x000000581d0c7223 */ /* 0x000fca000000000c */
[----:B------:R-:W-:-:S05]  /*2bd0*/  F2FP.BF16.F32.PACK_AB R12, RZ, R12 ;  /* 0x0000000cff0c723e */ /* 0x000fca00000010ff */
[----:B------:R0:W-:Y:S01]  /*2be0*/  @P3 STG.E.U16 desc[UR36][R8.64+0x12], R12 ;  /* 0x0000120c08003986 */ /* 0x0001e2000c101524 */
[----:B------:R-:W-:Y:S05]  /*2bf0*/  @!P1 BRA `(.L_x_43) ;  /* 0x0000000000049947 */ /* 0x000fea0003800000 */
[----:B------:R0:W5:Y:S02]  /*2c00*/  LDG.E.LTC128B.U16 R18, desc[UR36][R6.64+0x10] ;  /* 0x0000102406127981 */ /* 0x000164000c1e1520 */
.L_x_43:
[----:B------:R-:W-:Y:S05]  /*2c10*/  BSYNC B1 ;  /* 0x0000000000017941 */ /* 0x000fea0003800000 */
.L_x_42:
[----:B0----5:R-:W-:Y:S01]  /*2c20*/  IMAD.U32 R12, R18, 0x10000, RZ ;  /* 0x00010000120c7824 */ /* 0x021fe200078e00ff */
[----:B------:R-:W-:Y:S01]  /*2c30*/  ISETP.GT.AND P0, PT, R0, 0x8, P0 ;  /* 0x000000080000780c */ /* 0x000fe20000704270 */
[----:B------:R-:W-:Y:S02]  /*2c40*/  BSSY B1, `(.L_x_44) ;  /* 0x0000007000017945 */ /* 0x000fe40003800000 */
[----:B---3--:R-:W-:-:S04]  /*2c50*/  FMUL R13, R12, R89 ;  /* 0x000000590c0d7220 */ /* 0x008fc80000400000 */
[----:B------:R-:W-:-:S05]  /*2c60*/  FFMA R13, R30, R88, R13 ;  /* 0x000000581e0d7223 */ /* 0x000fca000000000d */
[----:B------:R-:W-:-:S05]  /*2c70*/  F2FP.BF16.F32.PACK_AB R13, RZ, R13 ;  /* 0x0000000dff0d723e */ /* 0x000fca00000010ff */
[----:B------:R0:W-:Y:S01]  /*2c80*/  @P1 STG.E.U16 desc[UR36][R10.64+0x10], R13 ;  /* 0x0000100d0a001986 */ /* 0x0001e2000c101524 */
[----:B------:R-:W-:Y:S05]  /*2c90*/  @!P0 BRA `(.L_x_45) ;  /* 0x0000000000048947 */ /* 0x000fea0003800000 */
[----:B------:R3:W5:Y:S02]  /*2ca0*/  LDG.E.LTC128B.U16 R18, desc[UR36][R6.64+0x12] ;  /* 0x0000122406127981 */ /* 0x000764000c1e1520 */
.L_x_45:
[----:B------:R-:W-:Y:S05]  /*2cb0*/  BSYNC B1 ;  /* 0x0000000000017941 */ /* 0x000fea0003800000 */
.L_x_44:
        /* <DEDUP_REMOVED lines=10> */
.L_x_47:
[----:B------:R-:W-:Y:S05]  /*2d60*/  BSYNC B1 ;  /* 0x0000000000017941 */ /* 0x000fea0003800000 */
.L_x_46:
[----:B0----5:R-:W-:Y:S01]  /*2d70*/  IMAD.U32 R12, R18, 0x10000, RZ ;  /* 0x00010000120c7824 */ /* 0x021fe200078e00ff */
        /* <DEDUP_REMOVED lines=9> */
.L_x_49:
[----:B------:R-:W-:Y:S05]  /*2e10*/  BSYNC B1 ;  /* 0x0000000000017941 */ /* 0x000fea0003800000 */
.L_x_48:
        /* <DEDUP_REMOVED lines=9> */
.L_x_51:
[----:B------:R-:W-:Y:S05]  /*2eb0*/  BSYNC B1 ;  /* 0x0000000000017941 */ /* 0x000fea0003800000 */
.L_x_50:
[----:B0----5:R-:W-:Y:S01]  /*2ec0*/  IMAD.U32 R12, R18, 0x10000, RZ ;  /* 0x00010000120c7824 */ /* 0x021fe200078e00ff */
        /* <DEDUP_REMOVED lines=8> */
.L_x_53:
[----:B------:R-:W-:Y:S05]  /*2f50*/  BSYNC B1 ;  /* 0x0000000000017941 */ /* 0x000fea0003800000 */
.L_x_52:
        /* <DEDUP_REMOVED lines=10> */
.L_x_55:
[----:B------:R-:W-:Y:S05]  /*3000*/  BSYNC B1 ;  /* 0x0000000000017941 */ /* 0x000fea0003800000 */
.L_x_54:
        /* <DEDUP_REMOVED lines=10> */
.L_x_57:
[----:B------:R-:W-:Y:S05]  /*30b0*/  BSYNC B1 ;  /* 0x0000000000017941 */ /* 0x000fea0003800000 */
.L_x_56:
        /* <DEDUP_REMOVED lines=9> */
.L_x_59:
[----:B------:R-:W-:Y:S05]  /*3150*/  BSYNC B1 ;  /* 0x0000000000017941 */ /* 0x000fea0003800000 */
.L_x_58:
        /* <DEDUP_REMOVED lines=9> */
.L_x_61:
[----:B------:R-:W-:Y:S05]  /*31f0*/  BSYNC B1 ;  /* 0x0000000000017941 */ /* 0x000fea0003800000 */
.L_x_60:
        /* <DEDUP_REMOVED lines=10> */
.L_x_63:
[----:B------:R-:W-:Y:S05]  /*32a0*/  BSYNC B1 ;  /* 0x0000000000017941 */ /* 0x000fea0003800000 */
.L_x_62:
        /* <DEDUP_REMOVED lines=10> */
.L_x_65:
[----:B------:R-:W-:Y:S05]  /*3350*/  BSYNC B1 ;  /* 0x0000000000017941 */ /* 0x000fea0003800000 */
.L_x_64:
        /* <DEDUP_REMOVED lines=9> */
.L_x_67:
[----:B------:R-:W-:Y:S05]  /*33f0*/  BSYNC B1 ;  /* 0x0000000000017941 */ /* 0x000fea0003800000 */
.L_x_66:
        /* <DEDUP_REMOVED lines=9> */
.L_x_69:
[----:B------:R-:W-:Y:S05]  /*3490*/  BSYNC B1 ;  /* 0x0000000000017941 */ /* 0x000fea0003800000 */
.L_x_68:
        /* <DEDUP_REMOVED lines=10> */
.L_x_71:
[----:B------:R-:W-:Y:S05]  /*3540*/  BSYNC B1 ;  /* 0x0000000000017941 */ /* 0x000fea0003800000 */
.L_x_70:
        /* <DEDUP_REMOVED lines=10> */
.L_x_73:
[----:B------:R-:W-:Y:S05]  /*35f0*/  BSYNC B1 ;  /* 0x0000000000017941 */ /* 0x000fea0003800000 */
.L_x_72:
        /* <DEDUP_REMOVED lines=9> */
.L_x_75:
[----:B------:R-:W-:Y:S05]  /*3690*/  BSYNC B1 ;  /* 0x0000000000017941 */ /* 0x000fea0003800000 */
.L_x_74:
        /* <DEDUP_REMOVED lines=9> */
.L_x_77:
[----:B------:R-:W-:Y:S05]  /*3730*/  BSYNC B1 ;  /* 0x0000000000017941 */ /* 0x000fea0003800000 */
.L_x_76:
        /* <DEDUP_REMOVED lines=10> */
.L_x_79:
[----:B------:R-:W-:Y:S05]  /*37e0*/  BSYNC B1 ;  /* 0x0000000000017941 */ /* 0x000fea0003800000 */
.L_x_78:
        /* <DEDUP_REMOVED lines=10> */
.L_x_81:
[----:B------:R-:W-:Y:S05]  /*3890*/  BSYNC B1 ;  /* 0x0000000000017941 */ /* 0x000fea0003800000 */
.L_x_80:
        /* <DEDUP_REMOVED lines=9> */
.L_x_83:
[----:B------:R-:W-:Y:S05]  /*3930*/  BSYNC B1 ;  /* 0x0000000000017941 */ /* 0x000fea0003800000 */
.L_x_82:
        /* <DEDUP_REMOVED lines=9> */
.L_x_85:
[----:B------:R-:W-:Y:S05]  /*39d0*/  BSYNC B1 ;  /* 0x0000000000017941 */ /* 0x000fea0003800000 */
.L_x_84:
        /* <DEDUP_REMOVED lines=10> */
.L_x_87:
[----:B------:R-:W-:Y:S05]  /*3a80*/  BSYNC B1 ;  /* 0x0000000000017941 */ /* 0x000fea0003800000 */
.L_x_86:
        /* <DEDUP_REMOVED lines=10> */
.L_x_89:
[----:B------:R-:W-:Y:S05]  /*3b30*/  BSYNC B1 ;  /* 0x0000000000017941 */ /* 0x000fea0003800000 */
.L_x_88:
        /* <DEDUP_REMOVED lines=9> */
.L_x_91:
[----:B------:R-:W-:Y:S05]  /*3bd0*/  BSYNC B1 ;  /* 0x0000000000017941 */ /* 0x000fea0003800000 */
.L_x_90:
        /* <DEDUP_REMOVED lines=9> */
.L_x_93:
[----:B------:R-:W-:Y:S05]  /*3c70*/  BSYNC B1 ;  /* 0x0000000000017941 */ /* 0x000fea0003800000 */
.L_x_92:
        /* <DEDUP_REMOVED lines=10> */
.L_x_95:
[----:B------:R-:W-:Y:S05]  /*3d20*/  BSYNC B1 ;  /* 0x0000000000017941 */ /* 0x000fea0003800000 */
.L_x_94:
        /* <DEDUP_REMOVED lines=10> */
.L_x_97:
[----:B------:R-:W-:Y:S05]  /*3dd0*/  BSYNC B1 ;  /* 0x0000000000017941 */ /* 0x000fea0003800000 */
.L_x_96:
        /* <DEDUP_REMOVED lines=9> */
.L_x_99:
[----:B------:R-:W-:Y:S05]  /*3e70*/  BSYNC B1 ;  /* 0x0000000000017941 */ /* 0x000fea0003800000 */
.L_x_98:
        /* <DEDUP_REMOVED lines=9> */
.L_x_101:
[----:B------:R-:W-:Y:S05]  /*3f10*/  BSYNC B1 ;  /* 0x0000000000017941 */ /* 0x000fea0003800000 */
.L_x_100:
        /* <DEDUP_REMOVED lines=10> */
.L_x_103:
[----:B------:R-:W-:Y:S05]  /*3fc0*/  BSYNC B1 ;  /* 0x0000000000017941 */ /* 0x000fea0003800000 */
.L_x_102:
        /* <DEDUP_REMOVED lines=10> */
.L_x_105:
[----:B------:R-:W-:Y:S05]  /*4070*/  BSYNC B1 ;  /* 0x0000000000017941 */ /* 0x000fea0003800000 */
.L_x_104:
        /* <DEDUP_REMOVED lines=9> */
.L_x_107:
[----:B------:R-:W-:Y:S05]  /*4110*/  BSYNC B1 ;  /* 0x0000000000017941 */ /* 0x000fea0003800000 */
.L_x_106:
        /* <DEDUP_REMOVED lines=9> */
.L_x_109:
[----:B------:R-:W-:Y:S05]  /*41b0*/  BSYNC B1 ;  /* 0x0000000000017941 */ /* 0x000fea0003800000 */
.L_x_108:
        /* <DEDUP_REMOVED lines=10> */
.L_x_111:
[----:B------:R-:W-:Y:S05]  /*4260*/  BSYNC B1 ;  /* 0x0000000000017941 */ /* 0x000fea0003800000 */
.L_x_110:
        /* <DEDUP_REMOVED lines=10> */
.L_x_113:
[----:B------:R-:W-:Y:S05]  /*4310*/  BSYNC B1 ;  /* 0x0000000000017941 */ /* 0x000fea0003800000 */
.L_x_112:
        /* <DEDUP_REMOVED lines=9> */
.L_x_115:
[----:B------:R-:W-:Y:S05]  /*43b0*/  BSYNC B1 ;  /* 0x0000000000017941 */ /* 0x000fea0003800000 */
.L_x_114:
        /* <DEDUP_REMOVED lines=9> */
.L_x_117:
[----:B------:R-:W-:Y:S05]  /*4450*/  BSYNC B1 ;  /* 0x0000000000017941 */ /* 0x000fea0003800000 */
.L_x_116:
        /* <DEDUP_REMOVED lines=10> */
.L_x_119:
[----:B------:R-:W-:Y:S05]  /*4500*/  BSYNC B1 ;  /* 0x0000000000017941 */ /* 0x000fea0003800000 */
.L_x_118:
        /* <DEDUP_REMOVED lines=10> */
.L_x_121:
[----:B------:R-:W-:Y:S05]  /*45b0*/  BSYNC B1 ;  /* 0x0000000000017941 */ /* 0x000fea0003800000 */
.L_x_120:
        /* <DEDUP_REMOVED lines=9> */
.L_x_123:
[----:B------:R-:W-:Y:S05]  /*4650*/  BSYNC B1 ;  /* 0x0000000000017941 */ /* 0x000fea0003800000 */
.L_x_122:
        /* <DEDUP_REMOVED lines=9> */
.L_x_125:
[----:B------:R-:W-:Y:S05]  /*46f0*/  BSYNC B1 ;  /* 0x0000000000017941 */ /* 0x000fea0003800000 */
.L_x_124:
        /* <DEDUP_REMOVED lines=10> */
.L_x_127:
[----:B------:R-:W-:Y:S05]  /*47a0*/  BSYNC B1 ;  /* 0x0000000000017941 */ /* 0x000fea0003800000 */
.L_x_126:
        /* <DEDUP_REMOVED lines=10> */
.L_x_129:
[----:B------:R-:W-:Y:S05]  /*4850*/  BSYNC B1 ;  /* 0x0000000000017941 */ /* 0x000fea0003800000 */
.L_x_128:
        /* <DEDUP_REMOVED lines=9> */
.L_x_131:
[----:B------:R-:W-:Y:S05]  /*48f0*/  BSYNC B1 ;  /* 0x0000000000017941 */ /* 0x000fea0003800000 */
.L_x_130:
        /* <DEDUP_REMOVED lines=9> */
.L_x_133:
[----:B------:R-:W-:Y:S05]  /*4990*/  BSYNC B1 ;  /* 0x0000000000017941 */ /* 0x000fea0003800000 */
.L_x_132:
        /* <DEDUP_REMOVED lines=10> */
.L_x_135:
[----:B------:R-:W-:Y:S05]  /*4a40*/  BSYNC B1 ;  /* 0x0000000000017941 */ /* 0x000fea0003800000 */
.L_x_134:
        /* <DEDUP_REMOVED lines=10> */
.L_x_137:
[----:B------:R-:W-:Y:S05]  /*4af0*/  BSYNC B1 ;  /* 0x0000000000017941 */ /* 0x000fea0003800000 */
.L_x_136:
        /* <DEDUP_REMOVED lines=9> */
.L_x_139:
[----:B------:R-:W-:Y:S05]  /*4b90*/  BSYNC B1 ;  /* 0x0000000000017941 */ /* 0x000fea0003800000 */
.L_x_138:
        /* <DEDUP_REMOVED lines=9> */
.L_x_141:
[----:B------:R-:W-:Y:S05]  /*4c30*/  BSYNC B1 ;  /* 0x0000000000017941 */ /* 0x000fea0003800000 */
.L_x_140:
        /* <DEDUP_REMOVED lines=10> */
.L_x_143:
[----:B------:R-:W-:Y:S05]  /*4ce0*/  BSYNC B1 ;  /* 0x0000000000017941 */ /* 0x000fea0003800000 */
.L_x_142:
        /* <DEDUP_REMOVED lines=10> */
.L_x_145:
[----:B------:R-:W-:Y:S05]  /*4d90*/  BSYNC B1 ;  /* 0x0000000000017941 */ /* 0x000fea0003800000 */
.L_x_144:
        /* <DEDUP_REMOVED lines=9> */
.L_x_147:
[----:B------:R-:W-:Y:S05]  /*4e30*/  BSYNC B1 ;  /* 0x0000000000017941 */ /* 0x000fea0003800000 */
.L_x_146:
        /* <DEDUP_REMOVED lines=9> */
.L_x_149:
[----:B------:R-:W-:Y:S05]  /*4ed0*/  BSYNC B1 ;  /* 0x0000000000017941 */ /* 0x000fea0003800000 */
.L_x_148:
        /* <DEDUP_REMOVED lines=10> */
.L_x_151:
[----:B------:R-:W-:Y:S05]  /*4f80*/  BSYNC B1 ;  /* 0x0000000000017941 */ /* 0x000fea0003800000 */
.L_x_150:
        /* <DEDUP_REMOVED lines=10> */
.L_x_153:
[----:B------:R-:W-:Y:S05]  /*5030*/  BSYNC B1 ;  /* 0x0000000000017941 */ /* 0x000fea0003800000 */
.L_x_152:
[----:B0---45:R-:W-:Y:S01]  /*5040*/  IMAD.U32 R4, R18, 0x10000, RZ ;  /* 0x0001000012047824 */ /* 0x031fe200078e00ff */
        /* <DEDUP_REMOVED lines=8> */
.L_x_155:
[----:B------:R-:W-:Y:S05]  /*50d0*/  BSYNC B1 ;  /* 0x0000000000017941 */ /* 0x000fea0003800000 */
.L_x_154:
[----:B0----5:R-:W-:Y:S01]  /*50e0*/  IMAD.U32 R4, R18, 0x10000, RZ ;  /* 0x0001000012047824 */ /* 0x021fe200078e00ff */
[----:B------:R-:W-:Y:S01]  /*50f0*/  ISETP.GT.AND P0, PT, R0, 0x8, P0 ;  /* 0x000000080000780c */ /* 0x000fe20000704270 */
[----:B------:R-:W-:Y:S01]  /*5100*/  @P1 IMAD.MOV.U32 R5, RZ, RZ, R11 ;  /* 0x000000ffff051224 */ /* 0x000fe200078e000b */
[----:B------:R-:W-:Y:S01]  /*5110*/  BSSY B1, `(.L_x_156) ;  /* 0x0000008000017945 */ /* 0x000fe20003800000 */
[----:B------:R-:W-:Y:S01]  /*5120*/  FMUL R3, R4, R89 ;  /* 0x0000005904037220 */ /* 0x000fe20000400000 */
[----:B------:R-:W-:-:S03]  /*5130*/  @P1 IMAD.MOV.U32 R4, RZ, RZ, R10 ;  /* 0x000000ffff041224 */ /* 0x000fc600078e000a */
[----:B------:R-:W-:-:S05]  /*5140*/  FFMA R3, R86, R88, R3 ;  /* 0x0000005856037223 */ /* 0x000fca0000000003 */
[----:B------:R-:W-:-:S05]  /*5150*/  F2FP.BF16.F32.PACK_AB R3, RZ, R3 ;  /* 0x00000003ff03723e */ /* 0x000fca00000010ff */
[----:B------:R0:W-:Y:S01]  /*5160*/  @P1 STG.E.U16 desc[UR36][R4.64+0xf0], R3 ;  /* 0x0000f00304001986 */ /* 0x0001e2000c101524 */
[----:B------:R-:W-:Y:S05]  /*5170*/  @!P0 BRA `(.L_x_157) ;  /* 0x0000000000048947 */ /* 0x000fea0003800000 */
[----:B------:R0:W5:Y:S02]  /*5180*/  LDG.E.LTC128B.U16 R18, desc[UR36][R6.64+0xf2] ;  /* 0x0000f22406127981 */ /* 0x000164000c1e1520 */
.L_x_157:
[----:B------:R-:W-:Y:S05]  /*5190*/  BSYNC B1 ;  /* 0x0000000000017941 */ /* 0x000fea0003800000 */
.L_x_156:
[----:B------:R-:W-:Y:S05]  /*51a0*/  @!P0 BRA `(.L_x_158) ;  /* 0x0000001000b08947 */ /* 0x000fea0003800000 */
[----:B-----5:R-:W-:-:S04]  /*51b0*/  IMAD.U32 R18, R18, 0x10000, RZ ;  /* 0x0001000012127824 */ /* 0x020fc800078e00ff */
[----:B------:R-:W-:-:S04]  /*51c0*/  FMUL R18, R18, R89 ;  /* 0x0000005912127220 */ /* 0x000fc80000400000 */
[----:B------:R-:W-:-:S05]  /*51d0*/  FFMA R18, R87, R88, R18 ;  /* 0x0000005857127223 */ /* 0x000fca0000000012 */
[----:B------:R-:W-:-:S05]  /*51e0*/  F2FP.BF16.F32.PACK_AB R18, RZ, R18 ;  /* 0x00000012ff12723e */ /* 0x000fca00000010ff */
[----:B------:R0:W-:Y:S01]  /*51f0*/  STG.E.U16 desc[UR36][R10.64+0xf2], R18 ;  /* 0x0000f2120a007986 */ /* 0x0001e2000c101524 */
[----:B------:R-:W-:Y:S05]  /*5200*/  BRA `(.L_x_158) ;  /* 0x0000001000987947 */ /* 0x000fea0003800000 */
.L_x_33:
[----:B------:R-:W-:Y:S01]  /*5210*/  ISETP.GT.AND P3, PT, R3, 0x1, PT ;  /* 0x000000010300780c */ /* 0x000fe20003f64270 */
[----:B------:R-:W-:Y:S01]  /*5220*/  ULDC.64 UR4, c[0x0][0x5c0] ;  /* 0x0001700000047ab9 */ /* 0x000fe20000000a00 */
[-C--:B------:R-:W-:Y:S01]  /*5230*/  FMUL R24, R24, R88.reuse ;  /* 0x0000005818187220 */ /* 0x080fe20000400000 */
[----:B------:R-:W-:Y:S01]  /*5240*/  LEA R4, P4, R104, UR4, 0x1 ;  /* 0x0000000468047c11 */ /* 0x000fe2000f8808ff */
[-C--:B------:R-:W-:Y:S01]  /*5250*/  FMUL R25, R25, R88.reuse ;  /* 0x0000005819197220 */ /* 0x080fe20000400000 */
[----:B------:R-:W-:Y:S01]  /*5260*/  ISETP.GT.AND P0, PT, R0, RZ, P3 ;  /* 0x000000ff0000720c */ /* 0x000fe20001f04270 */
[----:B------:R-:W-:Y:S01]  /*5270*/  FMUL R26, R26, R88 ;  /* 0x000000581a1a7220 */ /* 0x000fe20000400000 */
[----:B------:R-:W-:Y:S01]  /*5280*/  F2FP.BF16.F32.PACK_AB R24, RZ, R24 ;  /* 0x00000018ff18723e */ /* 0x000fe200000010ff */
[-C--:B------:R-:W-:Y:S01]  /*5290*/  FMUL R27, R27, R88.reuse ;  /* 0x000000581b1b7220 */ /* 0x080fe20000400000 */
[----:B------:R-:W-:Y:S01]  /*52a0*/  LEA.HI.X R5, R104, UR5, R113, 0x1, P4 ;  /* 0x0000000568057c11 */ /* 0x000fe2000a0f0c71 */
[-C--:B------:R-:W-:Y:S01]  /*52b0*/  FMUL R28, R28, R88.reuse ;  /* 0x000000581c1c7220 */ /* 0x080fe20000400000 */
[----:B------:R-:W-:Y:S01]  /*52c0*/  F2FP.BF16.F32.PACK_AB R25, RZ, R25 ;  /* 0x00000019ff19723e */ /* 0x000fe200000010ff */
[-C--:B------:R-:W-:Y:S01]  /*52d0*/  FMUL R29, R29, R88.reuse ;  /* 0x000000581d1d7220 */ /* 0x080fe20000400000 */
[----:B------:R-:W-:Y:S01]  /*52e0*/  ISETP.GT.AND P2, PT, R0, 0x8, P2 ;  /* 0x000000080000780c */ /* 0x000fe20001744270 */
[----:B------:R-:W-:Y:S01]  /*52f0*/  @P1 STG.E.U16 desc[UR36][R4.64], R24 ;  /* 0x0000001804001986 */ /* 0x000fe2000c101524 */
[----:B------:R-:W-:Y:S01]  /*5300*/  ISETP.GT.AND P1, PT, R3, 0x8, PT ;  /* 0x000000080300780c */ /* 0x000fe20003f24270 */
[----:B------:R-:W-:Y:S01]  /*5310*/  FMUL R30, R30, R88 ;  /* 0x000000581e1e7220 */ /* 0x000fe20000400000 */
[C---:B------:R-:W-:Y:S01]  /*5320*/  SHF.L.U64.HI R7, R94.reuse, 0x1, R95 ;  /* 0x000000015e077819 */ /* 0x040fe2000001025f */
[----:B------:R-:W-:Y:S01]  /*5330*/  @P0 STG.E.U16 desc[UR36][R4.64+0x2], R25 ;  /* 0x0000021904000986 */ /* 0x000fe2000c101524 */
[----:B------:R-:W-:Y:S01]  /*5340*/  LEA R6, P5, R94, R4, 0x1 ;  /* 0x000000045e067211 */ /* 0x000fe200078a08ff */
[-C--:B------:R-:W-:Y:S01]  /*5350*/  FMUL R31, R31, R88.reuse ;  /* 0x000000581f1f7220 */ /* 0x080fe20000400000 */
[----:B------:R-:W-:Y:S01]  /*5360*/  ISETP.GT.AND P3, PT, R0, 0x8, P3 ;  /* 0x000000080000780c */ /* 0x000fe20001f64270 */
[-C--:B------:R-:W-:Y:S01]  /*5370*/  FMUL R32, R32, R88.reuse ;  /* 0x0000005820207220 */ /* 0x080fe20000400000 */
[----:B------:R-:W-:Y:S01]  /*5380*/  ISETP.GT.AND P0, PT, R3, 0x9, PT ;  /* 0x000000090300780c */ /* 0x000fe20003f04270 */
[----:B------:R-:W-:Y:S01]  /*5390*/  IMAD.X R7, R7, 0x1, R5, P5 ;  /* 0x0000000107077824 */ /* 0x000fe200028e0605 */
[----:B------:R-:W-:Y:S01]  /*53a0*/  ISETP.GT.AND P4, PT, R0, RZ, P1 ;  /* 0x000000ff0000720c */ /* 0x000fe20000f84270 */
[----:B------:R-:W-:Y:S01]  /*53b0*/  FMUL R33, R33, R88 ;  /* 0x0000005821217220 */ /* 0x000fe20000400000 */
[----:B------:R-:W-:Y:S01]  /*53c0*/  F2FP.BF16.F32.PACK_AB R26, RZ, R26 ;  /* 0x0000001aff1a723e */ /* 0x000fe200000010ff */
[-C--:B------:R-:W-:Y:S01]  /*53d0*/  FMUL R34, R34, R88.reuse ;  /* 0x0000005822227220 */ /* 0x080fe20000400000 */
[----:B------:R-:W-:Y:S01]  /*53e0*/  ISETP.GT.AND P5, PT, R0, RZ, P0 ;  /* 0x000000ff0000720c */ /* 0x000fe200007a4270 */
[----:B------:R-:W-:Y:S01]  /*53f0*/  FMUL R35, R35, R88 ;  /* 0x0000005823237220 */ /* 0x000fe20000400000 */
[----:B------:R-:W-:Y:S01]  /*5400*/  F2FP.BF16.F32.PACK_AB R27, RZ, R27 ;  /* 0x0000001bff1b723e */ /* 0x000fe200000010ff */
[----:B------:R-:W-:Y:S01]  /*5410*/  @P2 STG.E.U16 desc[UR36][R6.64], R26 ;  /* 0x0000001a06002986 */ /* 0x000fe2000c101524 */
[----:B------:R-:W-:Y:S01]  /*5420*/  F2FP.BF16.F32.PACK_AB R28, RZ, R28 ;  /* 0x0000001cff1c723e */ /* 0x000fe200000010ff */
[-C--:B------:R-:W-:Y:S01]  /*5430*/  FMUL R36, R36, R88.reuse ;  /* 0x0000005824247220 */ /* 0x080fe20000400000 */
[C---:B------:R-:W-:Y:S01]  /*5440*/  ISETP.GT.AND P2, PT, R0.reuse, 0x8, P1 ;  /* 0x000000080000780c */ /* 0x040fe20000f44270 */
[----:B------:R-:W-:Y:S01]  /*5450*/  @P3 STG.E.U16 desc[UR36][R6.64+0x2], R27 ;  /* 0x0000021b06003986 */ /* 0x000fe2000c101524 */
[----:B------:R-:W-:Y:S01]  /*5460*/  ISETP.GT.AND P1, PT, R3, 0x10, PT ;  /* 0x000000100300780c */ /* 0x000fe20003f24270 */
[-C--:B------:R-:W-:Y:S01]  /*5470*/  FMUL R37, R37, R88.reuse ;  /* 0x0000005825257220 */ /* 0x080fe20000400000 */
[----:B------:R-:W-:Y:S01]  /*5480*/  F2FP.BF16.F32.PACK_AB R29, RZ, R29 ;  /* 0x0000001dff1d723e */ /* 0x000fe200000010ff */
[----:B------:R-:W-:Y:S01]  /*5490*/  @P4 STG.E.U16 desc[UR36][R4.64+0x10], R28 ;  /* 0x0000101c04004986 */ /* 0x000fe2000c101524 */
[----:B------:R-:W-:Y:S01]  /*54a0*/  ISETP.GT.AND P3, PT, R0, 0x8, P0 ;  /* 0x000000080000780c */ /* 0x000fe20000764270 */
[-C--:B------:R-:W-:Y:S01]  /*54b0*/  FMUL R38, R38, R88.reuse ;  /* 0x0000005826267220 */ /* 0x080fe20000400000 */
[----:B------:R-:W-:Y:S01]  /*54c0*/  ISETP.GT.AND P0, PT, R3, 0x11, PT ;  /* 0x000000110300780c */ /* 0x000fe20003f04270 */
[----:B------:R-:W-:Y:S01]  /*54d0*/  @P5 STG.E.U16 desc[UR36][R4.64+0x12], R29 ;  /* 0x0000121d04005986 */ /* 0x000fe2000c101524 */
        /* <DEDUP_REMOVED lines=162> */
[----:B------:R-:W-:-:S02]  /*5f00*/  F2FP.BF16.F32.PACK_AB R62, RZ, R62 ;  /* 0x0000003eff3e723e */ /* 0x000fc400000010ff */
[C---:B------:R-:W-:Y:S02]  /*5f10*/  ISETP.GT.AND P5, PT, R0.reuse, RZ, P0 ;  /* 0x000000ff0000720c */ /* 0x040fe400007a4270 */
[----:B------:R-:W-:Y:S01]  /*5f20*/  F2FP.BF16.F32.PACK_AB R63, RZ, R63 ;  /* 0x0000003fff3f723e */ /* 0x000fe200000010ff */
[----:B------:R-:W-:Y:S01]  /*5f30*/  @P2 STG.E.U16 desc[UR36][R6.64+0x90], R62 ;  /* 0x0000903e06002986 */ /* 0x000fe2000c101524 */
[----:B------:R-:W-:Y:S02]  /*5f40*/  F2FP.BF16.F32.PACK_AB R64, RZ, R64 ;  /* 0x00000040ff40723e */ /* 0x000fe400000010ff */
[C---:B------:R-:W-:Y:S01]  /*5f50*/  ISETP.GT.AND P2, PT, R0.reuse, 0x8, P1 ;  /* 0x000000080000780c */ /* 0x040fe20000f44270 */
[----:B------:R-:W-:Y:S01]  /*5f60*/  @P3 STG.E.U16 desc[UR36][R6.64+0x92], R63 ;  /* 0x0000923f06003986 */ /* 0x000fe2000c101524 */
[----:B------:R-:W-:Y:S02]  /*5f70*/  ISETP.GT.AND P1, PT, R3, 0x58, PT ;  /* 0x000000580300780c */ /* 0x000fe40003f24270 */
[----:B------:R-:W-:Y:S01]  /*5f80*/  F2FP.BF16.F32.PACK_AB R65, RZ, R65 ;  /* 0x00000041ff41723e */ /* 0x000fe200000010ff */
[----:B------:R-:W-:Y:S01]  /*5f90*/  @P4 STG.E.U16 desc[UR36][R4.64+0xa0], R64 ;  /* 0x0000a04004004986 */ /* 0x000fe2000c101524 */
[----:B------:R-:W-:-:S02]  /*5fa0*/  ISETP.GT.AND P3, PT, R0, 0x8, P0 ;  /* 0x000000080000780c */ /* 0x000fc40000764270 */
[----:B------:R-:W-:Y:S01]  /*5fb0*/  ISETP.GT.AND P0, PT, R3, 0x59, PT ;  /* 0x000000590300780c */ /* 0x000fe20003f04270 */
[----:B------:R-:W-:Y:S01]  /*5fc0*/  @P5 STG.E.U16 desc[UR36][R4.64+0xa2], R65 ;  /* 0x0000a24104005986 */ /* 0x000fe2000c101524 */
[C---:B------:R-:W-:Y:S02]  /*5fd0*/  ISETP.GT.AND P4, PT, R0.reuse, RZ, P1 ;  /* 0x000000ff0000720c */ /* 0x040fe40000f84270 */
[----:B------:R-:W-:Y:S02]  /*5fe0*/  F2FP.BF16.F32.PACK_AB R66, RZ, R66 ;  /* 0x00000042ff42723e */ /* 0x000fe400000010ff */
[----:B------:R-:W-:Y:S02]  /*5ff0*/  ISETP.GT.AND P5, PT, R0, RZ, P0 ;  /* 0x000000ff0000720c */ /* 0x000fe400007a4270 */
[----:B------:R-:W-:Y:S01]  /*6000*/  F2FP.BF16.F32.PACK_AB R67, RZ, R67 ;  /* 0x00000043ff43723e */ /* 0x000fe200000010ff */
[----:B------:R-:W-:Y:S01]  /*6010*/  @P2 STG.E.U16 desc[UR36][R6.64+0xa0], R66 ;  /* 0x0000a04206002986 */ /* 0x000fe2000c101524 */
[----:B------:R-:W-:-:S02]  /*6020*/  F2FP.BF16.F32.PACK_AB R68, RZ, R68 ;  /* 0x00000044ff44723e */ /* 0x000fc400000010ff */
[C---:B------:R-:W-:Y:S01]  /*6030*/  ISETP.GT.AND P2, PT, R0.reuse, 0x8, P1 ;  /* 0x000000080000780c */ /* 0x040fe20000f44270 */
[----:B------:R-:W-:Y:S01]  /*6040*/  @P3 STG.E.U16 desc[UR36][R6.64+0xa2], R67 ;  /* 0x0000a24306003986 */ /* 0x000fe2000c101524 */
[C---:B------:R-:W-:Y:S02]  /*6050*/  ISETP.GT.AND P1, PT, R3.reuse, 0x60, PT ;  /* 0x000000600300780c */ /* 0x040fe40003f24270 */
[----:B------:R-:W-:Y:S01]  /*6060*/  F2FP.BF16.F32.PACK_AB R69, RZ, R69 ;  /* 0x00000045ff45723e */ /* 0x000fe200000010ff */
[----:B------:R-:W-:Y:S01]  /*6070*/  @P4 STG.E.U16 desc[UR36][R4.64+0xb0], R68 ;  /* 0x0000b04404004986 */ /* 0x000fe2000c101524 */
[C---:B------:R-:W-:Y:S02]  /*6080*/  ISETP.GT.AND P3, PT, R0.reuse, 0x8, P0 ;  /* 0x000000080000780c */ /* 0x040fe40000764270 */
[----:B------:R-:W-:Y:S01]  /*6090*/  ISETP.GT.AND P0, PT, R3, 0x61, PT ;  /* 0x000000610300780c */ /* 0x000fe20003f04270 */
[----:B------:R-:W-:Y:S01]  /*60a0*/  @P5 STG.E.U16 desc[UR36][R4.64+0xb2], R69 ;  /* 0x0000b24504005986 */ /* 0x000fe2000c101524 */
[----:B------:R-:W-:-:S02]  /*60b0*/  ISETP.GT.AND P4, PT, R0, RZ, P1 ;  /* 0x000000ff0000720c */ /* 0x000fc40000f84270 */
[C---:B------:R-:W-:Y:S02]  /*60c0*/  ISETP.GT.AND P5, PT, R0.reuse, RZ, P0 ;  /* 0x000000ff0000720c */ /* 0x040fe400007a4270 */
[----:B------:R-:W-:Y:S02]  /*60d0*/  F2FP.BF16.F32.PACK_AB R70, RZ, R70 ;  /* 0x00000046ff46723e */ /* 0x000fe400000010ff */
[----:B------:R-:W-:Y:S02]  /*60e0*/  F2FP.BF16.F32.PACK_AB R71, RZ, R71 ;  /* 0x00000047ff47723e */ /* 0x000fe400000010ff */
[----:B------:R-:W-:Y:S01]  /*60f0*/  F2FP.BF16.F32.PACK_AB R72, RZ, R72 ;  /* 0x00000048ff48723e */ /* 0x000fe200000010ff */
[----:B------:R-:W-:Y:S01]  /*6100*/  @P2 STG.E.U16 desc[UR36][R6.64+0xb0], R70 ;  /* 0x0000b04606002986 */ /* 0x000fe2000c101524 */
[----:B------:R-:W-:Y:S02]  /*6110*/  F2FP.BF16.F32.PACK_AB R73, RZ, R73 ;  /* 0x00000049ff49723e */ /* 0x000fe400000010ff */
[C---:B------:R-:W-:Y:S01]  /*6120*/  ISETP.GT.AND P1, PT, R0.reuse, 0x8, P1 ;  /* 0x000000080000780c */ /* 0x040fe20000f24270 */
[----:B------:R-:W-:Y:S01]  /*6130*/  @P3 STG.E.U16 desc[UR36][R6.64+0xb2], R71 ;  /* 0x0000b24706003986 */ /* 0x000fe2000c101524 */
[----:B------:R-:W-:-:S02]  /*6140*/  ISETP.GT.AND P2, PT, R0, 0x8, P0 ;  /* 0x000000080000780c */ /* 0x000fc40000744270 */
[----:B------:R-:W-:Y:S01]  /*6150*/  F2FP.BF16.F32.PACK_AB R74, RZ, R74 ;  /* 0x0000004aff4a723e */ /* 0x000fe200000010ff */
[----:B------:R-:W-:Y:S01]  /*6160*/  @P4 STG.E.U16 desc[UR36][R4.64+0xc0], R72 ;  /* 0x0000c04804004986 */ /* 0x000fe2000c101524 */
[C---:B------:R-:W-:Y:S02]  /*6170*/  ISETP.GT.AND P4, PT, R3.reuse, 0x68, PT ;  /* 0x000000680300780c */ /* 0x040fe40003f84270 */
[----:B------:R-:W-:Y:S01]  /*6180*/  ISETP.GT.AND P0, PT, R3, 0x69, PT ;  /* 0x000000690300780c */ /* 0x000fe20003f04270 */
[----:B------:R-:W-:Y:S01]  /*6190*/  @P5 STG.E.U16 desc[UR36][R4.64+0xc2], R73 ;  /* 0x0000c24904005986 */ /* 0x000fe2000c101524 */
[----:B------:R-:W-:Y:S02]  /*61a0*/  ISETP.GT.AND P5, PT, R0, RZ, P4 ;  /* 0x000000ff0000720c */ /* 0x000fe400027a4270 */
[----:B------:R-:W-:Y:S01]  /*61b0*/  F2FP.BF16.F32.PACK_AB R75, RZ, R75 ;  /* 0x0000004bff4b723e */ /* 0x000fe200000010ff */
[----:B------:R-:W-:Y:S01]  /*61c0*/  @P1 STG.E.U16 desc[UR36][R6.64+0xc0], R74 ;  /* 0x0000c04a06001986 */ /* 0x000fe2000c101524 */
[----:B------:R-:W-:-:S02]  /*61d0*/  F2FP.BF16.F32.PACK_AB R76, RZ, R76 ;  /* 0x0000004cff4c723e */ /* 0x000fc400000010ff */
[C---:B------:R-:W-:Y:S01]  /*61e0*/  ISETP.GT.AND P3, PT, R0.reuse, RZ, P0 ;  /* 0x000000ff0000720c */ /* 0x040fe20000764270 */
[----:B------:R-:W-:Y:S01]  /*61f0*/  @P2 STG.E.U16 desc[UR36][R6.64+0xc2], R75 ;  /* 0x0000c24b06002986 */ /* 0x000fe2000c101524 */
[C---:B------:R-:W-:Y:S02]  /*6200*/  ISETP.GT.AND P4, PT, R0.reuse, 0x8, P4 ;  /* 0x000000080000780c */ /* 0x040fe40002784270 */
[----:B------:R-:W-:Y:S02]  /*6210*/  F2FP.BF16.F32.PACK_AB R77, RZ, R77 ;  /* 0x0000004dff4d723e */ /* 0x000fe400000010ff */
[----:B------:R-:W-:Y:S01]  /*6220*/  F2FP.BF16.F32.PACK_AB R78, RZ, R78 ;  /* 0x0000004eff4e723e */ /* 0x000fe200000010ff */
[----:B------:R-:W-:Y:S01]  /*6230*/  @P5 STG.E.U16 desc[UR36][R4.64+0xd0], R76 ;  /* 0x0000d04c04005986 */ /* 0x000fe2000c101524 */
[----:B------:R-:W-:Y:S02]  /*6240*/  ISETP.GT.AND P5, PT, R0, 0x8, P0 ;  /* 0x000000080000780c */ /* 0x000fe400007a4270 */
[----:B------:R-:W-:-:S02]  /*6250*/  F2FP.BF16.F32.PACK_AB R79, RZ, R79 ;  /* 0x0000004fff4f723e */ /* 0x000fc400000010ff */
[C---:B------:R-:W-:Y:S01]  /*6260*/  ISETP.GT.AND P2, PT, R3.reuse, 0x71, PT ;  /* 0x000000710300780c */ /* 0x040fe20003f44270 */
[----:B------:R-:W-:Y:S01]  /*6270*/  @P3 STG.E.U16 desc[UR36][R4.64+0xd2], R77 ;  /* 0x0000d24d04003986 */ /* 0x000fe2000c101524 */
[----:B------:R-:W-:Y:S02]  /*6280*/  ISETP.GT.AND P3, PT, R3, 0x70, PT ;  /* 0x000000700300780c */ /* 0x000fe40003f64270 */
[----:B------:R-:W-:Y:S01]  /*6290*/  F2FP.BF16.F32.PACK_AB R80, RZ, R80 ;  /* 0x00000050ff50723e */ /* 0x000fe200000010ff */
[----:B------:R-:W-:Y:S01]  /*62a0*/  @P4 STG.E.U16 desc[UR36][R6.64+0xd0], R78 ;  /* 0x0000d04e06004986 */ /* 0x000fe2000c101524 */
[C---:B------:R-:W-:Y:S02]  /*62b0*/  ISETP.GT.AND P4, PT, R0.reuse, RZ, P2 ;  /* 0x000000ff0000720c */ /* 0x040fe40001784270 */
[----:B------:R-:W-:Y:S01]  /*62c0*/  F2FP.BF16.F32.PACK_AB R81, RZ, R81 ;  /* 0x00000051ff51723e */ /* 0x000fe200000010ff */
[----:B------:R-:W-:Y:S01]  /*62d0*/  @P5 STG.E.U16 desc[UR36][R6.64+0xd2], R79 ;  /* 0x0000d24f06005986 */ /* 0x000fe2000c101524 */
[----:B------:R-:W-:-:S02]  /*62e0*/  ISETP.GT.AND P5, PT, R0, RZ, P3 ;  /* 0x000000ff0000720c */ /* 0x000fc40001fa4270 */
[C---:B------:R-:W-:Y:S02]  /*62f0*/  ISETP.GT.AND P1, PT, R3.reuse, 0x78, PT ;  /* 0x000000780300780c */ /* 0x040fe40003f24270 */
[----:B------:R-:W-:Y:S02]  /*6300*/  ISETP.GT.AND P0, PT, R3, 0x79, PT ;  /* 0x000000790300780c */ /* 0x000fe40003f04270 */
[C---:B------:R-:W-:Y:S02]  /*6310*/  ISETP.GT.AND P3, PT, R0.reuse, 0x8, P3 ;  /* 0x000000080000780c */ /* 0x040fe40001f64270 */
[C---:B------:R-:W-:Y:S02]  /*6320*/  ISETP.GT.AND P2, PT, R0.reuse, 0x8, P2 ;  /* 0x000000080000780c */ /* 0x040fe40001744270 */
[----:B------:R-:W-:Y:S02]  /*6330*/  F2FP.BF16.F32.PACK_AB R82, RZ, R82 ;  /* 0x00000052ff52723e */ /* 0x000fe400000010ff */
[----:B------:R-:W-:Y:S01]  /*6340*/  F2FP.BF16.F32.PACK_AB R83, RZ, R83 ;  /* 0x00000053ff53723e */ /* 0x000fe200000010ff */
[----:B------:R-:W-:Y:S01]  /*6350*/  @P5 STG.E.U16 desc[UR36][R4.64+0xe0], R80 ;  /* 0x0000e05004005986 */ /* 0x000fe2000c101524 */
[----:B------:R-:W-:-:S02]  /*6360*/  ISETP.GT.AND P5, PT, R0, RZ, P0 ;  /* 0x000000ff0000720c */ /* 0x000fc400007a4270 */
[C---:B------:R-:W-:Y:S01]  /*6370*/  ISETP.GT.AND P0, PT, R0.reuse, 0x8, P0 ;  /* 0x000000080000780c */ /* 0x040fe20000704270 */
[----:B------:R-:W-:Y:S01]  /*6380*/  @P4 STG.E.U16 desc[UR36][R4.64+0xe2], R81 ;  /* 0x0000e25104004986 */ /* 0x000fe2000c101524 */
[C---:B------:R-:W-:Y:S02]  /*6390*/  ISETP.GT.AND P4, PT, R0.reuse, RZ, P1 ;  /* 0x000000ff0000720c */ /* 0x040fe40000f84270 */
[----:B------:R-:W-:Y:S01]  /*63a0*/  ISETP.GT.AND P1, PT, R0, 0x8, P1 ;  /* 0x000000080000780c */ /* 0x000fe20000f24270 */
[----:B------:R-:W-:Y:S01]  /*63b0*/  @P3 STG.E.U16 desc[UR36][R6.64+0xe0], R82 ;  /* 0x0000e05206003986 */ /* 0x000fe2000c101524 */
[----:B------:R-:W-:Y:S02]  /*63c0*/  F2FP.BF16.F32.PACK_AB R84, RZ, R84 ;  /* 0x00000054ff54723e */ /* 0x000fe400000010ff */
[----:B------:R-:W-:Y:S01]  /*63d0*/  F2FP.BF16.F32.PACK_AB R85, RZ, R85 ;  /* 0x00000055ff55723e */ /* 0x000fe200000010ff */
[----:B------:R-:W-:Y:S01]  /*63e0*/  @P2 STG.E.U16 desc[UR36][R6.64+0xe2], R83 ;  /* 0x0000e25306002986 */ /* 0x000fe2000c101524 */
[----:B------:R-:W-:-:S02]  /*63f0*/  F2FP.BF16.F32.PACK_AB R86, RZ, R86 ;  /* 0x00000056ff56723e */ /* 0x000fc400000010ff */
[----:B------:R-:W-:-:S03]  /*6400*/  F2FP.BF16.F32.PACK_AB R87, RZ, R87 ;  /* 0x00000057ff57723e */ /* 0x000fc600000010ff */
[----:B------:R-:W-:Y:S04]  /*6410*/  @P4 STG.E.U16 desc[UR36][R4.64+0xf0], R84 ;  /* 0x0000f05404004986 */ /* 0x000fe8000c101524 */
[----:B------:R0:W-:Y:S02]  /*6420*/  @P5 STG.E.U16 desc[UR36][R4.64+0xf2], R85 ;  /* 0x0000f25504005986 */ /* 0x0001e4000c101524 */
[----:B0-----:R-:W-:Y:S02]  /*6430*/  @P1 IMAD.MOV.U32 R4, RZ, RZ, R6 ;  /* 0x000000ffff041224 */ /* 0x001fe400078e0006 */
[----:B------:R-:W-:-:S05]  /*6440*/  @P1 IMAD.MOV.U32 R5, RZ, RZ, R7 ;  /* 0x000000ffff051224 */ /* 0x000fca00078e0007 */
[----:B------:R0:W-:Y:S04]  /*6450*/  @P1 STG.E.U16 desc[UR36][R4.64+0xf0], R86 ;  /* 0x0000f05604001986 */ /* 0x0001e8000c101524 */
[----:B------:R0:W-:Y:S02]  /*6460*/  @P0 STG.E.U16 desc[UR36][R6.64+0xf2], R87 ;  /* 0x0000f25706000986 */ /* 0x0001e4000c101524 */
.L_x_158:
[----:B------:R-:W-:Y:S05]  /*6470*/  BSYNC B0 ;  /* 0x0000000000007941 */ /* 0x000fea0003800000 */
.L_x_32:
[----:B0-----:R-:W2:Y:S01]  /*6480*/  LDL.64 R4, [R1] ;  /* 0x0000000001047983 */ /* 0x001ea20000100a00 */
[----:B------:R-:W-:Y:S01]  /*6490*/  ULDC.64 UR4, c[0x0][0x650] ;  /* 0x0001940000047ab9 */ /* 0x000fe20000000a00 */
[----:B------:R-:W-:Y:S02]  /*64a0*/  IMAD.U32 R0, RZ, RZ, UR44 ;  /* 0x0000002cff007e24 */ /* 0x000fe4000f8e00ff */
[----:B------:R-:W-:Y:S02]  /*64b0*/  IMAD.MOV.U32 R22, RZ, RZ, -0x1 ;  /* 0xffffffffff167424 */ /* 0x000fe400078e00ff */
[----:B------:R0:W-:Y:S01]  /*64c0*/  SYNCS.ARRIVE.TRANS64.A1T0 RZ, [R0+UR46], RZ ;  /* 0x000000ff00ff79a7 */ /* 0x0001e2000810002e */
[----:B-----5:R-:W-:Y:S02]  /*64d0*/  IMAD.MOV.U32 R18, RZ, RZ, -0x1 ;  /* 0xffffffffff127424 */ /* 0x020fe400078e00ff */
[----:B------:R-:W-:Y:S01]  /*64e0*/  IMAD.MOV.U32 R19, RZ, RZ, -0x1 ;  /* 0xffffffffff137424 */ /* 0x000fe200078e00ff */
[----:B0-----:R-:W-:-:S02]  /*64f0*/  PRMT R0, RZ, 0x7610, R0 ;  /* 0x00007610ff007816 */ /* 0x001fc40000000000 */
[----:B--2---:R-:W-:-:S05]  /*6500*/  LEA R16, P0, R4, R16, 0x1 ;  /* 0x0000001004107211 */ /* 0x004fca00078008ff */
[----:B------:R-:W-:Y:S01]  /*6510*/  IMAD.X R17, R98, 0x1, R17, P0 ;  /* 0x0000000162117824 */ /* 0x000fe200000e0611 */
[----:B------:R-:W-:-:S04]  /*6520*/  ISETP.GE.U32.AND P0, PT, R16, UR4, PT ;  /* 0x0000000410007c0c */ /* 0x000fc8000bf06070 */
[----:B------:R-:W-:-:S13]  /*6530*/  ISETP.GE.U32.AND.EX P0, PT, R17, UR5, PT, P0 ;  /* 0x0000000511007c0c */ /* 0x000fda000bf06100 */
[----:B------:R-:W-:Y:S05]  /*6540*/  @P0 BRA `(.L_x_159) ;  /* 0x00000004004c0947 */ /* 0x000fea0003800000 */
[----:B-1----:R-:W0:Y:S01]  /*6550*/  LDC.64 R10, c[0x0][0x628] ;  /* 0x00018a00ff0a7b82 */ /* 0x002e220000000a00 */
[----:B------:R-:W1:Y:S01]  /*6560*/  S2R R12, SR_CTAID.X ;  /* 0x00000000000c7919 */ /* 0x000e620000002500 */
[----:B------:R-:W-:Y:S02]  /*6570*/  IMAD.MOV.U32 R8, RZ, RZ, R16 ;  /* 0x000000ffff087224 */ /* 0x000fe400078e0010 */
[----:B------:R-:W-:Y:S01]  /*6580*/  IMAD.MOV.U32 R9, RZ, RZ, R17 ;  /* 0x000000ffff097224 */ /* 0x000fe200078e0011 */
[----:B------:R-:W2:Y:S03]  /*6590*/  S2R R18, SR_CTAID.Y ;  /* 0x0000000000127919 */ /* 0x000ea60000002600 */
[----:B------:R-:W1:Y:S08]  /*65a0*/  LDC R0, c[0x0][0x630] ;  /* 0x00018c00ff007b82 */ /* 0x000e700000000800 */
[----:B------:R-:W1:Y:S01]  /*65b0*/  LDC.64 R14, c[0x0][0x620] ;  /* 0x00018800ff0e7b82 */ /* 0x000e620000000a00 */
[----:B0-----:R-:W-:-:S04]  /*65c0*/  ISETP.NE.U32.AND P0, PT, R10, RZ, PT ;  /* 0x000000ff0a00720c */ /* 0x001fc80003f05070 */
[----:B------:R-:W-:-:S13]  /*65d0*/  ISETP.NE.AND.EX P0, PT, R11, RZ, PT, P0 ;  /* 0x000000ff0b00720c */ /* 0x000fda0003f05300 */
[----:B-12---:R-:W-:Y:S05]  /*65e0*/  @!P0 BRA `(.L_x_160) ;  /* 0x0000000000288947 */ /* 0x006fea0003800000 */
[----:B------:R-:W0:Y:S02]  /*65f0*/  LDC R3, c[0x0][0x634] ;  /* 0x00018d00ff037b82 */ /* 0x000e240000000800 */
[----:B0-----:R-:W-:-:S05]  /*6600*/  IADD3 R3, P0, R16, R3, RZ ;  /* 0x0000000310037210 */ /* 0x001fca0007f1e0ff */
[----:B------:R-:W-:-:S04]  /*6610*/  IMAD.X R13, RZ, RZ, R17, P0 ;  /* 0x000000ffff0d7224 */ /* 0x000fc800000e0611 */
[----:B------:R-:W-:-:S04]  /*6620*/  IMAD.WIDE.U32 R4, R13, R10, RZ ;  /* 0x0000000a0d047225 */ /* 0x000fc800078e00ff */
[----:B---34-:R-:W-:-:S04]  /*6630*/  IMAD.WIDE.U32 R6, P0, R3, R11, R4 ;  /* 0x0000000b03067225 */ /* 0x018fc80007800004 */
[----:B------:R-:W-:-:S04]  /*6640*/  IMAD.WIDE.U32 R4, R3, R10, RZ ;  /* 0x0000000a03047225 */ /* 0x000fc800078e00ff */
[----:B------:R-:W-:Y:S01]  /*6650*/  IMAD.X R9, RZ, RZ, RZ, P0 ;  /* 0x000000ffff097224 */ /* 0x000fe200000e06ff */
[----:B------:R-:W-:Y:S01]  /*6660*/  IADD3 RZ, P0, R5, R6, RZ ;  /* 0x0000000605ff7210 */ /* 0x000fe20007f1e0ff */
[----:B------:R-:W-:-:S04]  /*6670*/  IMAD.MOV.U32 R8, RZ, RZ, R7 ;  /* 0x000000ffff087224 */ /* 0x000fc800078e0007 */
[----:B------:R-:W-:-:S08]  /*6680*/  IMAD.WIDE.U32.X R8, R13, R11, R8, P0 ;  /* 0x0000000b0d087225 */ /* 0x000fd000000e0408 */
.L_x_160:
[-CC-:B------:R-:W-:Y:S01]  /*6690*/  SHF.R.U64 R19, R8, R0.reuse, R9.reuse ;  /* 0x0000000008137219 */ /* 0x180fe20000001209 */
[----:B------:R-:W0:Y:S01]  /*66a0*/  LDC.64 R24, c[0x0][0x640] ;  /* 0x00019000ff187b82 */ /* 0x000e220000000a00 */
[----:B------:R-:W-:Y:S01]  /*66b0*/  SHF.R.U32.HI R0, RZ, R0, R9 ;  /* 0x00000000ff007219 */ /* 0x000fe20000011609 */
[----:B------:R-:W-:Y:S01]  /*66c0*/  ULDC UR4, c[0x0][0x150] ;  /* 0x0000540000047ab9 */ /* 0x000fe20000000800 */
[----:B------:R-:W-:Y:S02]  /*66d0*/  IADD3 R3, P0, RZ, -R19, RZ ;  /* 0x80000013ff037210 */ /* 0x000fe40007f1e0ff */
[----:B---34-:R-:W-:-:S03]  /*66e0*/  I2FP.F32.U32 R7, R12 ;  /* 0x0000000c00077245 */ /* 0x018fc60000201000 */
[----:B------:R-:W1:Y:S01]  /*66f0*/  LDC R6, c[0x0][0x618] ;  /* 0x00018600ff067b82 */ /* 0x000e620000000800 */
[----:B------:R-:W-:Y:S02]  /*6700*/  IMAD.X R5, RZ, RZ, ~R0, P0 ;  /* 0x000000ffff057224 */ /* 0x000fe400000e0e00 */
[----:B------:R-:W-:Y:S01]  /*6710*/  FMUL R7, R7, UR4 ;  /* 0x0000000407077c20 */ /* 0x000fe20008400000 */
[----:B------:R-:W-:Y:S01]  /*6720*/  ULDC UR4, c[0x0][0x154] ;  /* 0x0000550000047ab9 */ /* 0x000fe20000000800 */
[-C--:B------:R-:W-:Y:S02]  /*6730*/  IMAD R0, R5, R14.reuse, RZ ;  /* 0x0000000e05007224 */ /* 0x080fe400078e02ff */
[C---:B------:R-:W-:Y:S01]  /*6740*/  IMAD.WIDE.U32 R4, R3.reuse, R14, R16 ;  /* 0x0000000e03047225 */ /* 0x040fe200078e0010 */
[----:B------:R-:W2:Y:S01]  /*6750*/  LDC R8, c[0x0][0x608] ;  /* 0x00018200ff087b82 */ /* 0x000ea20000000800 */
[----:B------:R-:W3:Y:S02]  /*6760*/  F2I.U32.TRUNC.NTZ R7, R7 ;  /* 0x0000000700077305 */ /* 0x000ee4000020f000 */
[----:B------:R-:W-:Y:S01]  /*6770*/  IMAD R3, R3, R15, R0 ;  /* 0x0000000f03037224 */ /* 0x000fe200078e0200 */
[----:B------:R-:W-:-:S03]  /*6780*/  I2FP.F32.U32 R0, R18 ;  /* 0x0000001200007245 */ /* 0x000fc60000201000 */
[----:B------:R-:W-:Y:S01]  /*6790*/  IMAD.IADD R3, R5, 0x1, R3 ;  /* 0x0000000105037824 */ /* 0x000fe200078e0203 */
[----:B------:R-:W4:Y:S01]  /*67a0*/  LDC R11, c[0x0][0x658] ;  /* 0x00019600ff0b7b82 */ /* 0x000f220000000800 */
[----:B0-----:R-:W-:-:S04]  /*67b0*/  ISETP.NE.U32.AND P0, PT, R24, RZ, PT ;  /* 0x000000ff1800720c */ /* 0x001fc80003f05070 */
[----:B------:R-:W-:-:S03]  /*67c0*/  ISETP.NE.AND.EX P0, PT, R25, RZ, PT, P0 ;  /* 0x000000ff1900720c */ /* 0x000fc60003f05300 */
[----:B------:R-:W0:Y:S01]  /*67d0*/  LDC R9, c[0x0][0x144] ;  /* 0x00005100ff097b82 */ /* 0x000e220000000800 */
[-C--:B-1----:R-:W-:Y:S01]  /*67e0*/  SHF.R.U64 R10, R4, R6.reuse, R3 ;  /* 0x00000006040a7219 */ /* 0x082fe20000001203 */
[----:B---3--:R-:W-:Y:S01]  /*67f0*/  IMAD.MOV R7, RZ, RZ, -R7 ;  /* 0x000000ffff077224 */ /* 0x008fe200078e0a07 */
[----:B------:R-:W-:Y:S01]  /*6800*/  SHF.R.U32.HI R3, RZ, R6, R3 ;  /* 0x00000006ff037219 */ /* 0x000fe20000011603 */
[----:B------:R-:W-:-:S04]  /*6810*/  FMUL R6, R0, UR4 ;  /* 0x0000000400067c20 */ /* 0x000fc80008400000 */
[----:B------:R-:W1:Y:S01]  /*6820*/  LDC R21, c[0x0][0x148] ;  /* 0x00005200ff157b82 */ /* 0x000e620000000800 */
[----:B------:R3:W0:Y:S01]  /*6830*/  F2I.U32.TRUNC.NTZ R14, R6 ;  /* 0x00000006000e7305 */ /* 0x000622000020f000 */
[-CC-:B--2---:R-:W-:Y:S02]  /*6840*/  SHF.R.U64 R13, R10, R8.reuse, R3.reuse ;  /* 0x000000080a0d7219 */ /* 0x184fe40000001203 */
[----:B------:R-:W-:-:S04]  /*6850*/  SHF.R.U32.HI R0, RZ, R8, R3 ;  /* 0x00000008ff007219 */ /* 0x000fc80000011603 */
[----:B------:R-:W2:Y:S01]  /*6860*/  LDC R20, c[0x0][0x648] ;  /* 0x00019200ff147b82 */ /* 0x000ea20000000800 */
[-CC-:B----4-:R-:W-:Y:S02]  /*6870*/  SHF.R.U64 R15, R13, R11.reuse, R0.reuse ;  /* 0x0000000b0d0f7219 */ /* 0x190fe40000001200 */
[----:B------:R-:W-:-:S03]  /*6880*/  SHF.R.U32.HI R5, RZ, R11, R0 ;  /* 0x0000000bff057219 */ /* 0x000fc60000011600 */
[----:B------:R-:W-:Y:S02]  /*6890*/  IMAD.MOV.U32 R4, RZ, RZ, R15 ;  /* 0x000000ffff047224 */ /* 0x000fe400078e000f */
[----:B------:R-:W4:Y:S01]  /*68a0*/  LDC R26, c[0x0][0x638] ;  /* 0x00018e00ff1a7b82 */ /* 0x000f220000000800 */
[----:B0-----:R-:W-:-:S07]  /*68b0*/  IMAD R22, R9, R7, R12 ;  /* 0x0000000709167224 */ /* 0x001fce00078e020c */
[----:B------:R-:W0:Y:S08]  /*68c0*/  LDC R27, c[0x0][0x610] ;  /* 0x00018400ff1b7b82 */ /* 0x000e300000000800 */
[----:B------:R-:W0:Y:S01]  /*68d0*/  LDC R28, c[0x0][0x600] ;  /* 0x00018000ff1c7b82 */ /* 0x000e220000000800 */
[----:B-123--:R-:W-:Y:S05]  /*68e0*/  @!P0 BRA `(.L_x_161) ;  /* 0x0000000000288947 */ /* 0x00efea0003800000 */
[----:B------:R-:W1:Y:S02]  /*68f0*/  LDC R0, c[0x0][0x64c] ;  /* 0x00019300ff007b82 */ /* 0x000e640000000800 */
[----:B-1----:R-:W-:-:S05]  /*6900*/  IADD3 R3, P0, R15, R0, RZ ;  /* 0x000000000f037210 */ /* 0x002fca0007f1e0ff */
        /* <DEDUP_REMOVED lines=8> */
.L_x_161:
[----:B------:R-:W-:Y:S01]  /*6990*/  ISETP.NE.AND P0, PT, R2, 0x1, PT ;  /* 0x000000010200780c */ /* 0x000fe20003f05270 */
[----:B------:R-:W-:Y:S01]  /*69a0*/  IMAD.MOV R14, RZ, RZ, -R14 ;  /* 0x000000ffff0e7224 */ /* 0x000fe200078e0a0e */
[----:B------:R-:W-:Y:S02]  /*69b0*/  SHF.R.U64 R0, R4, R20, R5 ;  /* 0x0000001404007219 */ /* 0x000fe40000001205 */
[----:B------:R-:W-:Y:S02]  /*69c0*/  LOP3.LUT R3, R13, R100, RZ, 0xc0, !PT ;  /* 0x000000640d037212 */ /* 0x000fe400078ec0ff */
[----:B------:R-:W-:Y:S01]  /*69d0*/  LOP3.LUT R5, R10, R99, RZ, 0xc0, !PT ;  /* 0x000000630a057212 */ /* 0x000fe200078ec0ff */
[----:B------:R-:W-:Y:S02]  /*69e0*/  IMAD.MOV R4, RZ, RZ, -R0 ;  /* 0x000000ffff047224 */ /* 0x000fe400078e0a00 */
[----:B------:R-:W-:Y:S02]  /*69f0*/  IMAD R3, R96, R0, R3 ;  /* 0x0000000060037224 */ /* 0x000fe400078e0203 */
[----:B----4-:R-:W-:-:S02]  /*6a00*/  IMAD R0, R4, R26, R15 ;  /* 0x0000001a04007224 */ /* 0x010fc400078e020f */
[----:B------:R-:W-:Y:S02]  /*6a10*/  @P0 IMAD R22, R21, R14, R18 ;  /* 0x0000000e15160224 */ /* 0x000fe400078e0212 */
[----:B------:R-:W-:Y:S02]  /*6a20*/  IMAD.MOV.U32 R4, RZ, RZ, 0x1 ;  /* 0x00000001ff047424 */ /* 0x000fe400078e00ff */
[----:B0-----:R-:W-:Y:S02]  /*6a30*/  IMAD R22, R3, R27, R22 ;  /* 0x0000001b03167224 */ /* 0x001fe400078e0216 */
[----:B------:R-:W-:Y:S01]  /*6a40*/  IMAD R3, R0, R28, R5 ;  /* 0x0000001c00037224 */ /* 0x000fe200078e0205 */
[----:B------:R-:W-:-:S04]  /*6a50*/  PRMT R0, R4, 0x7610, R0 ;  /* 0x0000761004007816 */ /* 0x000fc80000000000 */
[----:B------:R-:W-:Y:S02]  /*6a60*/  SEL R18, R3, R22, !P0 ;  /* 0x0000001603127207 */ /* 0x000fe40004000000 */
[----:B------:R-:W-:-:S07]  /*6a70*/  SEL R22, R22, R3, !P0 ;  /* 0x0000000316167207 */ /* 0x000fce0004000000 */
.L_x_159:
[----:B------:R-:W-:Y:S01]  /*6a80*/  LOP3.LUT P0, RZ, R0, 0xff, RZ, 0xc0, !PT ;  /* 0x000000ff00ff7812 */ /* 0x000fe2000780c0ff */
[----:B------:R-:W-:Y:S01]  /*6a90*/  UIMAD.WIDE.U32 UR4, UR38, -0x55555555, URZ ;  /* 0xaaaaaaab260478a5 */ /* 0x000fe2000f8e003f */
[----:B------:R-:W-:-:S03]  /*6aa0*/  LOP3.LUT R103, R103, 0x1, RZ, 0x3c, !PT ;  /* 0x0000000167677812 */ /* 0x000fc600078e3cff */
[----:B------:R-:W-:-:S04]  /*6ab0*/  USHF.R.U32.HI UR4, URZ, 0x2, UR5 ;  /* 0x000000023f047899 */ /* 0x000fc80008011605 */
[----:B------:R-:W-:-:S04]  /*6ac0*/  UIMAD UR38, UR4, -0x6, UR38 ;  /* 0xfffffffa042678a4 */ /* 0x000fc8000f8e0226 */
[----:B------:R-:W-:Y:S08]  /*6ad0*/  @P0 BRA `(.L_x_162) ;  /* 0xffffffa800a00947 */ /* 0x000ff0000383ffff */
[----:B------:R-:W-:Y:S05]  /*6ae0*/  EXIT ;  /* 0x000000000000794d */ /* 0x000fea0003800000 */
.L_x_13:
[----:B------:R-:W-:-:S08]  /*6af0*/  ISETP.NE.AND P0, PT, R14, RZ, PT ;  /* 0x000000ff0e00720c */ /* 0x000fd00003f05270 */
[----:B0-----:R-:W0:-:S00]  /*6b00*/  USETMAXREG.DEALLOC.CTAPOOL 0x28 ;  /* 0x00000028000079c8 */ /* 0x001e0000080e0500 */
[----:B------:R-:W-:Y:S05]  /*6b10*/  @P0 EXIT ;  /* 0x000000000000094d */ /* 0x000fea0003800000 */
[----:B0-----:R-:W-:Y:S01]  /*6b20*/  LOP3.LUT P0, RZ, R3, 0xff, RZ, 0xc0, !PT ;  /* 0x000000ff03ff7812 */ /* 0x001fe2000780c0ff */
[----:B------:R-:W-:Y:S02]  /*6b30*/  IMAD.MOV.U32 R3, RZ, RZ, 0x1 ;  /* 0x00000001ff037424 */ /* 0x000fe400078e00ff */
[----:B------:R-:W-:-:S10]  /*6b40*/  IMAD.MOV.U32 R8, RZ, RZ, RZ ;  /* 0x000000ffff087224 */ /* 0x000fd400078e00ff */
[----:B------:R-:W-:Y:S05]  /*6b50*/  @!P0 BRA `(.L_x_163) ;  /* 0x0000000c003c8947 */ /* 0x000fea0003800000 */
[----:B------:R-:W-:Y:S01]  /*6b60*/  LOP3.LUT P0, RZ, R4, 0x1f, RZ, 0xc0, !PT ;  /* 0x0000001f04ff7812 */ /* 0x000fe2000780c0ff */
[----:B------:R-:W-:Y:S01]  /*6b70*/  ULDC UR5, c[0x0][0x658] ;  /* 0x0001960000057ab9 */ /* 0x000fe20000000800 */
[----:B------:R-:W-:Y:S01]  /*6b80*/  UMOV UR6, 0xffffffff ;  /* 0xffffffff00067882 */ /* 0x000fe20000000000 */
[----:B------:R-:W-:Y:S01]  /*6b90*/  BSSY B0, `(.L_x_163) ;  /* 0x00000cb000007945 */ /* 0x000fe20003800000 */
[----:B------:R-:W-:Y:S01]  /*6ba0*/  USHF.L.U32 UR6, UR6, UR5, URZ ;  /* 0x0000000506067299 */ /* 0x000fe2000800063f */
[C---:B------:R-:W-:Y:S01]  /*6bb0*/  ISETP.NE.AND P2, PT, R5.reuse, RZ, PT ;  /* 0x000000ff0500720c */ /* 0x040fe20003f45270 */
[----:B------:R-:W-:Y:S01]  /*6bc0*/  UMOV UR7, 0x1 ;  /* 0x0000000100077882 */ /* 0x000fe20000000000 */
[----:B------:R-:W-:Y:S01]  /*6bd0*/  ISETP.NE.OR P0, PT, R5, RZ, !P0 ;  /* 0x000000ff0500720c */ /* 0x000fe20004705670 */
[----:B------:R-:W-:Y:S01]  /*6be0*/  IMAD.MOV.U32 R10, RZ, RZ, 0x1 ;  /* 0x00000001ff0a7424 */ /* 0x000fe200078e00ff */
[----:B------:R-:W-:Y:S01]  /*6bf0*/  LOP3.LUT R9, R23, 0x2, RZ, 0xfc, !PT ;  /* 0x0000000217097812 */ /* 0x000fe200078efcff */
[----:B------:R-:W-:Y:S01]  /*6c00*/  IMAD.MOV.U32 R3, RZ, RZ, 0x1 ;  /* 0x00000001ff037424 */ /* 0x000fe200078e00ff */
[----:B------:R-:W-:Y:S01]  /*6c10*/  ULDC UR4, c[0x0][0x600] ;  /* 0x0001800000047ab9 */ /* 0x000fe20000000800 */
[----:B------:R-:W-:Y:S01]  /*6c20*/  IMAD.MOV.U32 R8, RZ, RZ, RZ ;  /* 0x000000ffff087224 */ /* 0x000fe200078e00ff */
[----:B------:R-:W-:-:S02]  /*6c30*/  USHF.L.U32 UR13, UR7, UR5, URZ ;  /* 0x00000005070d7299 */ /* 0x000fc4000800063f */
[----:B------:R-:W-:Y:S02]  /*6c40*/  UIADD3 UR21, UR40, 0x1, URZ ;  /* 0x0000000128157890 */ /* 0x000fe4000fffe03f */
[----:B------:R-:W-:Y:S02]  /*6c50*/  UIADD3 UR4, UR4, -0x1, URZ ;  /* 0xffffffff04047890 */ /* 0x000fe4000fffe03f */
[----:B------:R-:W-:Y:S01]  /*6c60*/  ULOP3.LUT UR5, URZ, UR6, URZ, 0x33, !UPT ;  /* 0x000000063f057292 */ /* 0x000fe2000f8e333f */
[----:B------:R-:W-:-:S11]  /*6c70*/  ULDC.64 UR22, c[0x0][0x198] ;  /* 0x0000660000167ab9 */ /* 0x000fd60000000a00 */
.L_x_175:
[----:B------:R-:W-:-:S03]  /*6c80*/  UMOV UR6, 0xffffffff ;  /* 0xffffffff00067882 */ /* 0x000fc60000000000 */
[----:B------:R-:W-:Y:S05]  /*6c90*/  BRA.DIV UR6, `(.L_x_164) ;  /* 0x0000001206507947 */ /* 0x000fea000b800000 */
[----:B------:R-:W-:-:S13]  /*6ca0*/  ELECT P6, URZ, PT ;  /* 0x00000000003f782f */ /* 0x000fda00038c0000 */
.L_x_190:
[----:B------:R-:W0:Y:S01]  /*6cb0*/  LDC R4, c[0x0][0x28c] ;  /* 0x0000a300ff047b82 */ /* 0x000e220000000800 */
[----:B------:R-:W-:Y:S01]  /*6cc0*/  BSSY B1, `(.L_x_165) ;  /* 0x0000043000017945 */ /* 0x000fe20003800000 */
[----:B0-----:R-:W-:-:S13]  /*6cd0*/  ISETP.LT.OR P6, PT, R4, 0x1, !P6 ;  /* 0x000000010400780c */ /* 0x001fda00077c1670 */
[----:B------:R-:W-:Y:S05]  /*6ce0*/  @P6 BRA `(.L_x_166) ;  /* 0x0000000400006947 */ /* 0x000fea0003800000 */
[----:B------:R-:W-:Y:S02]  /*6cf0*/  IMAD.SHL.U32 R22, R22, 0x40, RZ ;  /* 0x0000004016167824 */ /* 0x000fe400078e00ff */
[----:B------:R-:W-:Y:S02]  /*6d00*/  IMAD.SHL.U32 R18, R18, 0x80, RZ ;  /* 0x0000008012127824 */ /* 0x000fe400078e00ff */
[----:B------:R-:W-:Y:S02]  /*6d10*/  IMAD.MOV.U32 R13, RZ, RZ, RZ ;  /* 0x000000ffff0d7224 */ /* 0x000fe400078e00ff */
[----:B------:R-:W-:Y:S02]  /*6d20*/  IMAD.U32 R14, RZ, RZ, UR21 ;  /* 0x00000015ff0e7e24 */ /* 0x000fe4000f8e00ff */
[----:B------:R-:W-:Y:S02]  /*6d30*/  IMAD.MOV.U32 R4, RZ, RZ, R3 ;  /* 0x000000ffff047224 */ /* 0x000fe400078e0003 */
[----:B------:R-:W-:-:S07]  /*6d40*/  IMAD.MOV.U32 R5, RZ, RZ, R8 ;  /* 0x000000ffff057224 */ /* 0x000fce00078e0008 */
.L_x_170:
[----:B------:R-:W0:Y:S01]  /*6d50*/  S2R R7, SR_CgaCtaId ;  /* 0x0000000000077919 */ /* 0x000e220000008800 */
[----:B------:R-:W-:-:S04]  /*6d60*/  MOV R6, 0x400 ;  /* 0x0000040000067802 */ /* 0x000fc80000000f00 */
[----:B0-----:R-:W-:Y:S02]  /*6d70*/  LEA R12, R7, R6, 0x18 ;  /* 0x00000006070c7211 */ /* 0x001fe400078ec0ff */
[----:B------:R-:W-:Y:S01]  /*6d80*/  SHF.L.U32 R6, R4, 0x1f, RZ ;  /* 0x0000001f04067819 */ /* 0x000fe200000006ff */
[----:B------:R-:W0:Y:S02]  /*6d90*/  @!P2 LDC R7, c[0x0][0x500] ;  /* 0x00014000ff07ab82 */ /* 0x000e240000000800 */
[----:B------:R-:W-:-:S04]  /*6da0*/  IMAD R11, R5, 0x8, R12 ;  /* 0x00000008050b7824 */ /* 0x000fc800078e020c */
[----:B------:R-:W1:Y:S02]  /*6db0*/  SYNCS.PHASECHK.TRANS64.TRYWAIT P1, [R11+URZ+0x30], R6 ;  /* 0x000030060b0075a7 */ /* 0x000e64000802017f */
[----:B-1----:R-:W-:Y:S05]  /*6dc0*/  @!P1 BRA `(.L_x_167) ;  /* 0x0000001000249947 */ /* 0x002fea0003800000 */
.L_x_191:
[----:B-1----:R-:W-:Y:S01]  /*6dd0*/  PRMT R6, R9, 0x9910, RZ ;  /* 0x0000991009067816 */ /* 0x002fe200000000ff */
[----:B0-----:R0:W-:Y:S03]  /*6de0*/  @!P2 SYNCS.ARRIVE.TRANS64 RZ, [R11+URZ], R7 ;  /* 0x000000070bffa9a7 */ /* 0x0011e6000800003f */
[----:B------:R-:W-:-:S13]  /*6df0*/  ISETP.NE.AND P1, PT, R6, 0x2, PT ;  /* 0x000000020600780c */ /* 0x000fda0003f25270 */
[----:B0-----:R-:W-:Y:S05]  /*6e00*/  @P1 BRA `(.L_x_168) ;  /* 0x0000000000041947 */ /* 0x001fea0003800000 */
[----:B------:R-:W-:Y:S01]  /*6e10*/  BPT.TRAP 0x1 ;  /* 0x000000040000795c */ /* 0x000fe20000300000 */
.L_x_168:
[----:B------:R-:W-:Y:S05]  /*6e20*/  @P0 BRA `(.L_x_169) ;  /* 0x0000000000040947 */ /* 0x000fea0003800000 */
[----:B------:R-:W-:Y:S01]  /*6e30*/  BPT.TRAP 0x1 ;  /* 0x000000040000795c */ /* 0x000fe20000300000 */
.L_x_169:
[--C-:B------:R-:W-:Y:S01]  /*6e40*/  IMAD R6, R5, 0x4000, R12.reuse ;  /* 0x0000400005067824 */ /* 0x100fe200078e020c */
[----:B------:R-:W-:Y:S01]  /*6e50*/  R2UR UR34, R13 ;  /* 0x000000000d2272ca */ /* 0x000fe200000e0000 */
[----:B------:R-:W-:Y:S01]  /*6e60*/  IMAD R12, R5, 0x8000, R12 ;  /* 0x00008000050c7824 */ /* 0x000fe200078e020c */
[----:B------:R-:W-:Y:S01]  /*6e70*/  R2UR UR33, R11 ;  /* 0x000000000b2172ca */ /* 0x000fe200000e0000 */
[----:B------:R-:W-:Y:S01]  /*6e80*/  VIADD R14, R14, 0xffffffff ;  /* 0xffffffff0e0e7836 */ /* 0x000fe20000000000 */
[----:B------:R-:W-:Y:S01]  /*6e90*/  R2UR UR24, R6 ;  /* 0x00000000061872ca */ /* 0x000fe200000e0000 */
[----:B------:R-:W-:Y:S01]  /*6ea0*/  UIADD3 UR6, UP0, UR22, 0xf0, URZ ;  /* 0x000000f016067890 */ /* 0x000fe2000ff1e03f */
[----:B------:R-:W-:Y:S01]  /*6eb0*/  R2UR UR8, R12 ;  /* 0x000000000c0872ca */ /* 0x000fe200000e0000 */
[----:B------:R-:W-:Y:S01]  /*6ec0*/  UIADD3 UR30, UP1, UR22, 0x1f0, URZ ;  /* 0x000001f0161e7890 */ /* 0x000fe2000ff3e03f */
[----:B------:R-:W-:Y:S01]  /*6ed0*/  R2UR UR36, R19 ;  /* 0x00000000132472ca */ /* 0x000fe200000e0000 */
[----:B------:R-:W-:Y:S01]  /*6ee0*/  UIADD3.X UR7, URZ, UR23, URZ, UP0, !UPT ;  /* 0x000000173f077290 */ /* 0x000fe200087fe43f */
[----:B------:R-:W-:Y:S01]  /*6ef0*/  R2UR UR35, R22 ;  /* 0x00000000162372ca */ /* 0x000fe200000e0000 */
[----:B------:R-:W-:Y:S01]  /*6f00*/  UIADD3.X UR31, URZ, UR23, URZ, UP1, !UPT ;  /* 0x000000173f1f7290 */ /* 0x000fe20008ffe43f */
[----:B------:R-:W-:Y:S01]  /*6f10*/  R2UR UR19, R18 ;  /* 0x00000000121372ca */ /* 0x000fe200000e0000 */
[----:B------:R-:W-:Y:S01]  /*6f20*/  UIADD3 UR26, UR34, 0x40, URZ ;  /* 0x00000040221a7890 */ /* 0x000fe2000fffe03f */
[----:B------:R-:W-:Y:S01]  /*6f30*/  ISETP.GT.AND P3, PT, R14, 0x1, PT ;  /* 0x000000010e00780c */ /* 0x000fe20003f64270 */
[----:B------:R-:W-:Y:S01]  /*6f40*/  VIADD R5, R5, 0x1 ;  /* 0x0000000105057836 */ /* 0x000fe20000000000 */
[----:B------:R-:W-:Y:S01]  /*6f50*/  UMOV UR14, 0x0 ;  /* 0x00000000000e7882 */ /* 0x000fe20000000000 */
[----:B------:R-:W-:Y:S01]  /*6f60*/  UIADD3 UR32, UR24, 0x180, URZ ;  /* 0x0000018018207890 */ /* 0x000fe2000fffe03f */
[----:B------:R-:W-:Y:S01]  /*6f70*/  VIADD R13, R13, 0x80 ;  /* 0x000000800d0d7836 */ /* 0x000fe20000000000 */
[----:B------:R-:W-:Y:S01]  /*6f80*/  UIADD3 UR24, UR24, 0x2180, URZ ;  /* 0x0000218018187890 */ /* 0x000fe2000fffe03f */
[----:B------:R-:W-:Y:S01]  /*6f90*/  ISETP.NE.AND P1, PT, R5, 0x6, PT ;  /* 0x000000060500780c */ /* 0x000fe20003f25270 */
[----:B------:R-:W-:-:S02]  /*6fa0*/  UIADD3 UR16, UR8, 0x18180, URZ ;  /* 0x0001818008107890 */ /* 0x000fc4000fffe03f */
[----:B------:R-:W-:Y:S01]  /*6fb0*/  UIADD3 UR8, UR8, 0x1c180, URZ ;  /* 0x0001c18008087890 */ /* 0x000fe2000fffe03f */
[----:B------:R-:W-:Y:S01]  /*6fc0*/  SEL R7, RZ, 0x1, P1 ;  /* 0x00000001ff077807 */ /* 0x000fe20000800000 */
[----:B------:R-:W-:Y:S01]  /*6fd0*/  UMOV UR15, 0x10000000 ;  /* 0x10000000000f7882 */ /* 0x000fe20000000000 */
[----:B------:R-:W-:Y:S01]  /*6fe0*/  UMOV UR25, UR33 ;  /* 0x0000002100197c82 */ /* 0x000fe20008000000 */
[----:B------:R-:W-:Y:S01]  /*6ff0*/  UMOV UR28, UR36 ;  /* 0x00000024001c7c82 */ /* 0x000fe20008000000 */
[----:B------:R-:W-:Y:S01]  /*7000*/  UMOV UR27, UR35 ;  /* 0x00000023001b7c82 */ /* 0x000fe20008000000 */
[----:B------:R-:W-:Y:S01]  /*7010*/  UMOV UR17, UR33 ;  /* 0x0000002100117c82 */ /* 0x000fe20008000000 */
[----:B------:R-:W-:Y:S01]  /*7020*/  UMOV UR18, UR34 ;  /* 0x0000002200127c82 */ /* 0x000fe20008000000 */
[----:B------:R-:W-:Y:S01]  /*7030*/  UMOV UR20, UR36 ;  /* 0x0000002400147c82 */ /* 0x000fe20008000000 */
[----:B------:R0:W-:Y:S01]  /*7040*/  UTMALDG.3D [UR32], [UR6], desc[UR14] ;  /* 0x00000e20060075b4 */ /* 0x0001e20008011000 */
[----:B------:R-:W-:Y:S01]  /*7050*/  UMOV UR9, UR33 ;  /* 0x0000002100097c82 */ /* 0x000fe20008000000 */
[----:B------:R-:W-:Y:S01]  /*7060*/  UMOV UR11, UR19 ;  /* 0x00000013000b7c82 */ /* 0x000fe20008000000 */
[----:B------:R-:W-:Y:S01]  /*7070*/  UMOV UR12, UR36 ;  /* 0x00000024000c7c82 */ /* 0x000fe20008000000 */
[----:B------:R-:W-:Y:S01]  /*7080*/  UMOV UR10, UR26 ;  /* 0x0000001a000a7c82 */ /* 0x000fe20008000000 */
[----:B------:R-:W-:-:S02]  /*7090*/  LOP3.LUT R4, R4, R7, RZ, 0x3c, !PT ;  /* 0x0000000704047212 */ /* 0x000fc400078e3cff */
[----:B------:R-:W-:Y:S01]  /*70a0*/  SEL R5, R5, RZ, P1 ;  /* 0x000000ff05057207 */ /* 0x000fe20000800000 */
[----:B------:R0:W-:Y:S01]  /*70b0*/  UTMALDG.3D [UR24], [UR6], desc[UR14] ;  /* 0x00000e18060075b4 */ /* 0x0001e20008011000 */
[----:B------:R0:W-:Y:S01]  /*70c0*/  UTMALDG.3D [UR16], [UR30], desc[UR14] ;  /* 0x00000e101e0075b4 */ /* 0x0001e20008011000 */
[----:B------:R0:W-:Y:S02]  /*70d0*/  UTMALDG.3D [UR8], [UR30], desc[UR14] ;  /* 0x00000e081e0075b4 */ /* 0x0001e40008011000 */
[----:B0-----:R-:W-:Y:S05]  /*70e0*/  @P3 BRA `(.L_x_170) ;  /* 0xfffffffc00183947 */ /* 0x001fea000383ffff */
.L_x_166:
[----:B------:R-:W-:Y:S05]  /*70f0*/  BSYNC B1 ;  /* 0x0000000000017941 */ /* 0x000fea0003800000 */
.L_x_165:
[----:B------:R-:W2:Y:S01]  /*7100*/  LDL.64 R20, [R1] ;  /* 0x0000000001147983 */ /* 0x000ea20000100a00 */
[----:B------:R-:W-:Y:S01]  /*7110*/  LOP3.LUT P4, RZ, R10, 0xff, RZ, 0xc0, !PT ;  /* 0x000000ff0aff7812 */ /* 0x000fe2000788c0ff */
[----:B------:R-:W-:Y:S01]  /*7120*/  VIADD R7, R8, UR40 ;  /* 0x0000002808077c36 */ /* 0x000fe20008000000 */
[----:B------:R-:W-:Y:S01]  /*7130*/  ULDC.64 UR6, c[0x0][0x650] ;  /* 0x0001940000067ab9 */ /* 0x000fe20000000a00 */
[----:B------:R-:W-:Y:S01]  /*7140*/  IMAD.U32 R8, RZ, RZ, UR40 ;  /* 0x00000028ff087e24 */ /* 0x000fe2000f8e00ff */
[----:B------:R-:W-:Y:S01]  /*7150*/  UISETP.GE.U32.AND UP0, UPT, UR40, 0x6, UPT ;  /* 0x000000062800788c */ /* 0x000fe2000bf06070 */
[----:B------:R-:W-:Y:S01]  /*7160*/  BSSY B1, `(.L_x_171) ;  /* 0x000006b000017945 */ /* 0x000fe20003800000 */
[----:B------:R-:W-:Y:S01]  /*7170*/  ISETP.GT.U32.AND P1, PT, R7, 0x5, PT ;  /* 0x000000050700780c */ /* 0x000fe20003f24070 */
[----:B------:R-:W-:Y:S01]  /*7180*/  IMAD.MOV.U32 R22, RZ, RZ, -0x1 ;  /* 0xffffffffff167424 */ /* 0x000fe200078e00ff */
[----:B------:R-:W-:Y:S01]  /*7190*/  PRMT R10, RZ, 0x7610, R10 ;  /* 0x00007610ff0a7816 */ /* 0x000fe2000000000a */
[----:B------:R-:W-:Y:S01]  /*71a0*/  IMAD.MOV.U32 R18, RZ, RZ, -0x1 ;  /* 0xffffffffff127424 */ /* 0x000fe200078e00ff */
[----:B------:R-:W-:Y:S01]  /*71b0*/  ISETP.LT.U32.AND P1, PT, R8, 0x6, P1 ;  /* 0x000000060800780c */ /* 0x000fe20000f21070 */
[----:B------:R-:W-:Y:S01]  /*71c0*/  IMAD.MOV.U32 R19, RZ, RZ, -0x1 ;  /* 0xffffffffff137424 */ /* 0x000fe200078e00ff */
[----:B------:R-:W-:Y:S01]  /*71d0*/  PLOP3.LUT P3, PT, PT, PT, UP0, 0x80, 0x0 ;  /* 0x000000000000781c */ /* 0x000fe20003f6f008 */
[----:B------:R-:W0:Y:S01]  /*71e0*/  @P4 S2R R5, SR_CgaCtaId ;  /* 0x0000000000054919 */ /* 0x000e220000008800 */
[----:B------:R-:W-:-:S04]  /*71f0*/  @P4 MOV R4, 0x400 ;  /* 0x0000040000044802 */ /* 0x000fc80000000f00 */
[----:B0-----:R-:W-:Y:S01]  /*7200*/  @P4 LEA R6, R5, R4, 0x18 ;  /* 0x0000000405064211 */ /* 0x001fe200078ec0ff */
[----:B------:R-:W-:Y:S01]  /*7210*/  IMAD.WIDE.U32 R4, R7, -0x55555555, RZ ;  /* 0xaaaaaaab07047825 */ /* 0x000fe200078e00ff */
[----:B------:R-:W-:Y:S02]  /*7220*/  SEL R4, RZ, 0x1, !P1 ;  /* 0x00000001ff047807 */ /* 0x000fe40004800000 */
[----:B------:R0:W-:Y:S02]  /*7230*/  @P4 SYNCS.ARRIVE.TRANS64.A1T0 RZ, [R6+URZ+0x98], RZ ;  /* 0x000098ff06ff49a7 */ /* 0x0001e4000810003f */
[----:B------:R-:W-:Y:S02]  /*7240*/  LOP3.LUT R3, R3, R4, RZ, 0x3c, !PT ;  /* 0x0000000403037212 */ /* 0x000fe400078e3cff */
[----:B------:R-:W-:Y:S02]  /*7250*/  PRMT R4, RZ, 0x7610, R4 ;  /* 0x00007610ff047816 */ /* 0x000fe40000000004 */
[----:B0-----:R-:W-:-:S04]  /*7260*/  SHF.R.U32.HI R6, RZ, 0x2, R5 ;  /* 0x00000002ff067819 */ /* 0x001fc80000011605 */
[----:B------:R-:W-:Y:S01]  /*7270*/  @P3 LOP3.LUT R3, R3, 0x1, R6, 0x78, !PT ;  /* 0x0000000103033812 */ /* 0x000fe200078e7806 */
[----:B------:R-:W-:Y:S01]  /*7280*/  IMAD R8, R6, -0x6, R7 ;  /* 0xfffffffa06087824 */ /* 0x000fe200078e0207 */
[----:B--2---:R-:W-:-:S04]  /*7290*/  IADD3 R16, P4, R16, R20, RZ ;  /* 0x0000001410107210 */ /* 0x004fc80007f9e0ff */
[----:B------:R-:W-:Y:S01]  /*72a0*/  ISETP.GE.U32.AND P1, PT, R16, UR6, PT ;  /* 0x0000000610007c0c */ /* 0x000fe2000bf26070 */
[----:B------:R-:W-:-:S05]  /*72b0*/  IMAD.X R17, R17, 0x1, R0, P4 ;  /* 0x0000000111117824 */ /* 0x000fca00020e0600 */
[----:B------:R-:W-:-:S13]  /*72c0*/  ISETP.GE.U32.AND.EX P1, PT, R17, UR7, PT, P1 ;  /* 0x0000000711007c0c */ /* 0x000fda000bf26110 */
[----:B------:R-:W-:Y:S05]  /*72d0*/  @P1 BRA `(.L_x_172) ;  /* 0x00000004004c1947 */ /* 0x000fea0003800000 */
[----:B------:R-:W0:Y:S01]  /*72e0*/  S2R R12, SR_CTAID.X ;  /* 0x00000000000c7919 */ /* 0x000e220000002500 */
[----:B------:R-:W-:Y:S01]  /*72f0*/  ULDC.64 UR6, c[0x0][0x628] ;  /* 0x00018a0000067ab9 */ /* 0x000fe20000000a00 */
[----:B------:R-:W1:Y:S01]  /*7300*/  LDC R13, c[0x0][0x144] ;  /* 0x00005100ff0d7b82 */ /* 0x000e620000000800 */
[----:B------:R-:W-:Y:S01]  /*7310*/  ISETP.NE.U32.AND P1, PT, RZ, UR6, PT ;  /* 0x00000006ff007c0c */ /* 0x000fe2000bf25070 */
[----:B------:R-:W2:Y:S01]  /*7320*/  S2R R11, SR_CTAID.Y ;  /* 0x00000000000b7919 */ /* 0x000ea20000002600 */
[----:B------:R-:W-:Y:S01]  /*7330*/  ULDC UR8, c[0x0][0x150] ;  /* 0x0000540000087ab9 */ /* 0x000fe20000000800 */
[----:B------:R-:W-:Y:S01]  /*7340*/  ULDC UR9, c[0x0][0x630] ;  /* 0x00018c0000097ab9 */ /* 0x000fe20000000800 */
[----:B------:R-:W-:Y:S01]  /*7350*/  ISETP.NE.AND.EX P1, PT, RZ, UR7, PT, P1 ;  /* 0x00000007ff007c0c */ /* 0x000fe2000bf25310 */
[----:B------:R-:W-:Y:S01]  /*7360*/  IMAD.MOV.U32 R4, RZ, RZ, R16 ;  /* 0x000000ffff047224 */ /* 0x000fe200078e0010 */
[----:B0-----:R-:W-:-:S05]  /*7370*/  I2FP.F32.U32 R5, R12 ;  /* 0x0000000c00057245 */ /* 0x001fca0000201000 */
[----:B------:R-:W-:Y:S01]  /*7380*/  FMUL R14, R5, UR8 ;  /* 0x00000008050e7c20 */ /* 0x000fe20008400000 */
[----:B------:R-:W-:-:S05]  /*7390*/  IMAD.MOV.U32 R5, RZ, RZ, R17 ;  /* 0x000000ffff057224 */ /* 0x000fca00078e0011 */
[----:B--2---:R-:W-:Y:S05]  /*73a0*/  @!P1 BRA `(.L_x_173) ;  /* 0x0000000000289947 */ /* 0x004fea0003800000 */
[----:B------:R-:W-:Y:S02]  /*73b0*/  ULDC UR8, c[0x0][0x634] ;  /* 0x00018d0000087ab9 */ /* 0x000fe40000000800 */
[----:B------:R-:W-:-:S05]  /*73c0*/  IADD3 R5, P1, R16, UR8, RZ ;  /* 0x0000000810057c10 */ /* 0x000fca000ff3e0ff */
[----:B------:R-:W-:-:S04]  /*73d0*/  IMAD.X R15, RZ, RZ, R17, P1 ;  /* 0x000000ffff0f7224 */ /* 0x000fc800008e0611 */
[----:B------:R-:W-:-:S04]  /*73e0*/  IMAD.WIDE.U32 R6, R15, UR6, RZ ;  /* 0x000000060f067c25 */ /* 0x000fc8000f8e00ff */
[----:B------:R-:W-:-:S04]  /*73f0*/  IMAD.WIDE.U32 R6, P1, R5, UR7, R6 ;  /* 0x0000000705067c25 */ /* 0x000fc8000f820006 */
[----:B------:R-:W-:-:S04]  /*7400*/  IMAD.WIDE.U32 R4, R5, UR6, RZ ;  /* 0x0000000605047c25 */ /* 0x000fc8000f8e00ff */
[----:B------:R-:W-:Y:S01]  /*7410*/  IMAD.MOV.U32 R4, RZ, RZ, R7 ;  /* 0x000000ffff047224 */ /* 0x000fe200078e0007 */
[----:B------:R-:W-:Y:S01]  /*7420*/  IADD3 RZ, P3, R5, R6, RZ ;  /* 0x0000000605ff7210 */ /* 0x000fe20007f7e0ff */
[----:B------:R-:W-:-:S04]  /*7430*/  IMAD.X R5, RZ, RZ, RZ, P1 ;  /* 0x000000ffff057224 */ /* 0x000fc800008e06ff */
[----:B------:R-:W-:-:S08]  /*7440*/  IMAD.WIDE.U32.X R4, R15, UR7, R4, P3 ;  /* 0x000000070f047c25 */ /* 0x000fd000098e0404 */
.L_x_173:
[--C-:B------:R-:W-:Y:S01]  /*7450*/  SHF.R.U64 R19, R4, UR9, R5.reuse ;  /* 0x0000000904137c19 */ /* 0x100fe20008001205 */
[----:B------:R-:W0:Y:S01]  /*7460*/  F2I.U32.TRUNC.NTZ R14, R14 ;  /* 0x0000000e000e7305 */ /* 0x000e22000020f000 */
[----:B------:R-:W-:Y:S01]  /*7470*/  SHF.R.U32.HI R4, RZ, UR9, R5 ;  /* 0x00000009ff047c19 */ /* 0x000fe20008011605 */
[----:B------:R-:W-:Y:S01]  /*7480*/  ULDC.64 UR6, c[0x0][0x620] ;  /* 0x0001880000067ab9 */ /* 0x000fe20000000a00 */
[----:B------:R-:W-:Y:S01]  /*7490*/  IADD3 R7, P1, RZ, -R19, RZ ;  /* 0x80000013ff077210 */ /* 0x000fe20007f3e0ff */
[----:B------:R-:W-:Y:S01]  /*74a0*/  ULDC.64 UR8, c[0x0][0x640] ;  /* 0x0001900000087ab9 */ /* 0x000fe20000000a00 */
[----:B------:R-:W2:Y:S03]  /*74b0*/  LDC R18, c[0x0][0x148] ;  /* 0x00005200ff127b82 */ /* 0x000ea60000000800 */
[----:B------:R-:W-:Y:S01]  /*74c0*/  IMAD.X R4, RZ, RZ, ~R4, P1 ;  /* 0x000000ffff047224 */ /* 0x000fe200008e0e04 */
[----:B------:R-:W-:-:S03]  /*74d0*/  ISETP.NE.U32.AND P1, PT, RZ, UR8, PT ;  /* 0x00000008ff007c0c */ /* 0x000fc6000bf25070 */
[----:B------:R-:W-:Y:S01]  /*74e0*/  IMAD R6, R4, UR6, RZ ;  /* 0x0000000604067c24 */ /* 0x000fe2000f8e02ff */
[----:B------:R-:W-:Y:S01]  /*74f0*/  ISETP.NE.AND.EX P1, PT, RZ, UR9, PT, P1 ;  /* 0x00000009ff007c0c */ /* 0x000fe2000bf25310 */
[----:B------:R-:W-:Y:S01]  /*7500*/  IMAD.WIDE.U32 R4, R7, UR6, R16 ;  /* 0x0000000607047c25 */ /* 0x000fe2000f8e0010 */
[----:B------:R-:W-:-:S03]  /*7510*/  ULDC UR6, c[0x0][0x618] ;  /* 0x0001860000067ab9 */ /* 0x000fc60000000800 */
[----:B------:R-:W-:Y:S01]  /*7520*/  IMAD R7, R7, UR7, R6 ;  /* 0x0000000707077c24 */ /* 0x000fe2000f8e0206 */
[----:B------:R-:W-:Y:S01]  /*7530*/  ULDC UR7, c[0x0][0x154] ;  /* 0x0000550000077ab9 */ /* 0x000fe20000000800 */
[----:B0-----:R-:W-:Y:S02]  /*7540*/  IMAD.MOV R6, RZ, RZ, -R14 ;  /* 0x000000ffff067224 */ /* 0x001fe400078e0a0e */
[----:B------:R-:W-:Y:S02]  /*7550*/  IMAD.IADD R5, R5, 0x1, R7 ;  /* 0x0000000105057824 */ /* 0x000fe400078e0207 */
[----:B-1----:R-:W-:Y:S01]  /*7560*/  IMAD R12, R13, R6, R12 ;  /* 0x000000060d0c7224 */ /* 0x002fe200078e020c */
[----:B------:R-:W-:Y:S02]  /*7570*/  I2FP.F32.U32 R6, R11 ;  /* 0x0000000b00067245 */ /* 0x000fe40000201000 */
[--C-:B------:R-:W-:Y:S02]  /*7580*/  SHF.R.U64 R13, R4, UR6, R5.reuse ;  /* 0x00000006040d7c19 */ /* 0x100fe40008001205 */
[----:B------:R-:W-:Y:S01]  /*7590*/  SHF.R.U32.HI R4, RZ, UR6, R5 ;  /* 0x00000006ff047c19 */ /* 0x000fe20008011605 */
[----:B------:R-:W-:Y:S01]  /*75a0*/  FMUL R6, R6, UR7 ;  /* 0x0000000706067c20 */ /* 0x000fe20008400000 */
[----:B------:R-:W-:-:S02]  /*75b0*/  ULDC UR6, c[0x0][0x608] ;  /* 0x0001820000067ab9 */ /* 0x000fc40000000800 */
[--C-:B------:R-:W-:Y:S01]  /*75c0*/  SHF.R.U64 R15, R13, UR6, R4.reuse ;  /* 0x000000060d0f7c19 */ /* 0x100fe20008001204 */
[----:B------:R0:W1:Y:S01]  /*75d0*/  F2I.U32.TRUNC.NTZ R20, R6 ;  /* 0x0000000600147305 */ /* 0x000062000020f000 */
[----:B------:R-:W-:Y:S01]  /*75e0*/  SHF.R.U32.HI R4, RZ, UR6, R4 ;  /* 0x00000006ff047c19 */ /* 0x000fe20008011604 */
[----:B------:R-:W-:-:S03]  /*75f0*/  ULDC UR6, c[0x0][0x658] ;  /* 0x0001960000067ab9 */ /* 0x000fc60000000800 */
[--C-:B------:R-:W-:Y:S02]  /*7600*/  SHF.R.U64 R14, R15, UR6, R4.reuse ;  /* 0x000000060f0e7c19 */ /* 0x100fe40008001204 */
[----:B------:R-:W-:-:S03]  /*7610*/  SHF.R.U32.HI R21, RZ, UR6, R4 ;  /* 0x00000006ff157c19 */ /* 0x000fc60008011604 */
[----:B------:R-:W-:Y:S02]  /*7620*/  IMAD.MOV.U32 R4, RZ, RZ, R14 ;  /* 0x000000ffff047224 */ /* 0x000fe400078e000e */
[----:B------:R-:W-:Y:S01]  /*7630*/  IMAD.MOV.U32 R5, RZ, RZ, R21 ;  /* 0x000000ffff057224 */ /* 0x000fe200078e0015 */
[----:B0-----:R-:W-:Y:S06]  /*7640*/  @!P1 BRA `(.L_x_174) ;  /* 0x0000000000289947 */ /* 0x001fec0003800000 */
        /* <DEDUP_REMOVED lines=10> */
.L_x_174:
[----:B------:R-:W-:Y:S01]  /*76f0*/  ISETP.NE.AND P1, PT, R2, 0x1, PT ;  /* 0x000000010200780c */ /* 0x000fe20003f25270 */
[----:B------:R-:W-:Y:S01]  /*7700*/  ULDC UR6, c[0x0][0x648] ;  /* 0x0001920000067ab9 */ /* 0x000fe20000000800 */
[----:B------:R-:W-:Y:S01]  /*7710*/  LOP3.LUT R15, R15, UR5, RZ, 0xc0, !PT ;  /* 0x000000050f0f7c12 */ /* 0x000fe2000f8ec0ff */
[----:B-1----:R-:W-:Y:S01]  /*7720*/  IMAD.MOV R20, RZ, RZ, -R20 ;  /* 0x000000ffff147224 */ /* 0x002fe200078e0a14 */
[----:B------:R-:W-:Y:S01]  /*7730*/  SHF.R.U64 R4, R4, UR6, R5 ;  /* 0x0000000604047c19 */ /* 0x000fe20008001205 */
[----:B------:R-:W-:Y:S01]  /*7740*/  ULDC UR6, c[0x0][0x638] ;  /* 0x00018e0000067ab9 */ /* 0x000fe20000000800 */
[----:B------:R-:W-:Y:S01]  /*7750*/  LOP3.LUT R13, R13, UR4, RZ, 0xc0, !PT ;  /* 0x000000040d0d7c12 */ /* 0x000fe2000f8ec0ff */
[----:B------:R-:W-:Y:S02]  /*7760*/  ULDC UR7, c[0x0][0x610] ;  /* 0x0001840000077ab9 */ /* 0x000fe40000000800 */
[----:B------:R-:W-:Y:S02]  /*7770*/  IMAD.MOV R5, RZ, RZ, -R4 ;  /* 0x000000ffff057224 */ /* 0x000fe400078e0a04 */
[----:B------:R-:W-:-:S02]  /*7780*/  IMAD R15, R4, UR13, R15 ;  /* 0x0000000d040f7c24 */ /* 0x000fc4000f8e020f */
[----:B--2---:R-:W-:Y:S02]  /*7790*/  @P1 IMAD R12, R18, R20, R11 ;  /* 0x00000014120c1224 */ /* 0x004fe400078e020b */
[----:B------:R-:W-:Y:S01]  /*77a0*/  IMAD R14, R5, UR6, R14 ;  /* 0x00000006050e7c24 */ /* 0x000fe2000f8e020e */
[----:B------:R-:W-:Y:S01]  /*77b0*/  ULDC UR6, c[0x0][0x600] ;  /* 0x0001800000067ab9 */ /* 0x000fe20000000800 */
[----:B------:R-:W-:Y:S02]  /*77c0*/  IMAD R12, R15, UR7, R12 ;  /* 0x000000070f0c7c24 */ /* 0x000fe4000f8e020c */
[----:B------:R-:W-:Y:S02]  /*77d0*/  IMAD R5, R14, UR6, R13 ;  /* 0x000000060e057c24 */ /* 0x000fe4000f8e020d */
[----:B------:R-:W-:-:S03]  /*77e0*/  IMAD.MOV.U32 R4, RZ, RZ, 0x1 ;  /* 0x00000001ff047424 */ /* 0x000fc600078e00ff */
[----:B------:R-:W-:Y:S02]  /*77f0*/  SEL R18, R5, R12, !P1 ;  /* 0x0000000c05127207 */ /* 0x000fe40004800000 */
[----:B------:R-:W-:-:S07]  /*7800*/  SEL R22, R12, R5, !P1 ;  /* 0x000000050c167207 */ /* 0x000fce0004800000 */
.L_x_172:
[----:B------:R-:W-:Y:S05]  /*7810*/  BSYNC B1 ;  /* 0x0000000000017941 */ /* 0x000fea0003800000 */
.L_x_171:
[----:B------:R-:W-:-:S13]  /*7820*/  LOP3.LUT P1, RZ, R4, 0xff, RZ, 0xc0, !PT ;  /* 0x000000ff04ff7812 */ /* 0x000fda000782c0ff */
[----:B------:R-:W-:Y:S05]  /*7830*/  @P1 BRA `(.L_x_175) ;  /* 0xfffffff400101947 */ /* 0x000fea000383ffff */
[----:B------:R-:W-:Y:S05]  /*7840*/  BSYNC B0 ;  /* 0x0000000000007941 */ /* 0x000fea0003800000 */
.L_x_163:
[----:B------:R-:W-:-:S03]  /*7850*/  UMOV UR6, 0xffffffff ;  /* 0xffffffff00067882 */ /* 0x000fc60000000000 */
[----:B------:R-:W-:Y:S05]  /*7860*/  BRA.DIV UR6, `(.L_x_176) ;  /* 0x0000000606907947 */ /* 0x000fea000b800000 */
[----:B------:R-:W-:-:S13]  /*7870*/  ELECT P6, URZ, PT ;  /* 0x00000000003f782f */ /* 0x000fda00038c0000 */
.L_x_194:
[----:B------:R-:W-:Y:S04]  /*7880*/  BSSY B0, `(.L_x_177) ;  /* 0x000003d000007945 */ /* 0x000fe80003800000 */
[----:B------:R-:W-:Y:S05]  /*7890*/  @!P6 BRA `(.L_x_178) ;  /* 0x0000000000ece947 */ /* 0x000fea0003800000 */
[----:B------:R-:W-:-:S04]  /*78a0*/  LOP3.LUT R23, R23, 0x2, RZ, 0xfc, !PT ;  /* 0x0000000217177812 */ /* 0x000fc800078efcff */
[----:B------:R-:W-:-:S13]  /*78b0*/  ISETP.NE.AND P0, PT, R23, 0x3, PT ;  /* 0x000000031700780c */ /* 0x000fda0003f05270 */
[----:B------:R-:W-:Y:S05]  /*78c0*/  @!P0 BRA `(.L_x_179) ;  /* 0x0000000000048947 */ /* 0x000fea0003800000 */
[----:B------:R-:W-:Y:S01]  /*78d0*/  BPT.TRAP 0x1 ;  /* 0x000000040000795c */ /* 0x000fe20000300000 */
.L_x_179:
[----:B------:R-:W0:Y:S01]  /*78e0*/  S2R R5, SR_CgaCtaId ;  /* 0x0000000000057919 */ /* 0x000e220000008800 */
[----:B------:R-:W-:Y:S02]  /*78f0*/  MOV R0, 0x400 ;  /* 0x0000040000007802 */ /* 0x000fe40000000f00 */
[----:B------:R-:W-:Y:S02]  /*7900*/  SHF.L.U32 R2, R3, 0x1f, RZ ;  /* 0x0000001f03027819 */ /* 0x000fe400000006ff */
[----:B0-----:R-:W-:-:S05]  /*7910*/  LEA R5, R5, R0, 0x18 ;  /* 0x0000000005057211 */ /* 0x001fca00078ec0ff */
[----:B------:R-:W-:-:S04]  /*7920*/  VIADD R5, R5, 0x30 ;  /* 0x0000003005057836 */ /* 0x000fc80000000000 */
[C---:B------:R-:W-:Y:S02]  /*7930*/  IMAD R7, R8.reuse, 0x8, R5 ;  /* 0x0000000808077824 */ /* 0x040fe400078e0205 */
[----:B------:R-:W-:Y:S02]  /*7940*/  VIADD R8, R8, 0x1 ;  /* 0x0000000108087836 */ /* 0x000fe40000000000 */
[----:B------:R-:W0:Y:S03]  /*7950*/  SYNCS.PHASECHK.TRANS64.TRYWAIT P0, [R7+URZ], R2 ;  /* 0x00000002070075a7 */ /* 0x000e26000800017f */
[----:B------:R-:W-:-:S04]  /*7960*/  ISETP.NE.AND P1, PT, R8, 0x6, PT ;  /* 0x000000060800780c */ /* 0x000fc80003f25270 */
[----:B------:R-:W-:Y:S02]  /*7970*/  SEL R0, RZ, 0x1, P1 ;  /* 0x00000001ff007807 */ /* 0x000fe40000800000 */
[----:B------:R-:W-:Y:S02]  /*7980*/  SEL R8, R8, RZ, P1 ;  /* 0x000000ff08087207 */ /* 0x000fe40000800000 */
[----:B------:R-:W-:-:S03]  /*7990*/  LOP3.LUT R9, R3, R0, RZ, 0x3c, !PT ;  /* 0x0000000003097212 */ /* 0x000fc600078e3cff */
[----:B------:R-:W-:Y:S01]  /*79a0*/  IMAD R6, R8, 0x8, R5 ;  /* 0x0000000808067824 */ /* 0x000fe200078e0205 */
[----:B------:R-:W-:Y:S01]  /*79b0*/  SHF.L.U32 R3, R9, 0x1f, RZ ;  /* 0x0000001f09037819 */ /* 0x000fe200000006ff */
[----:B0-----:R-:W-:Y:S06]  /*79c0*/  @!P0 BRA `(.L_x_180) ;  /* 0x0000000400588947 */ /* 0x001fec0003800000 */
.L_x_195:
[----:B------:R-:W1:Y:S01]  /*79d0*/  SYNCS.PHASECHK.TRANS64.TRYWAIT P0, [R6+URZ], R3 ;  /* 0x00000003060075a7 */ /* 0x000e62000800017f */
[----:B------:R-:W-:-:S05]  /*79e0*/  VIADD R0, R8, 0x1 ;  /* 0x0000000108007836 */ /* 0x000fca0000000000 */
[----:B------:R-:W-:-:S04]  /*79f0*/  ISETP.NE.AND P1, PT, R0, 0x6, PT ;  /* 0x000000060000780c */ /* 0x000fc80003f25270 */
[----:B0-----:R-:W-:Y:S02]  /*7a00*/  SEL R2, RZ, 0x1, P1 ;  /* 0x00000001ff027807 */ /* 0x001fe40000800000 */
[----:B------:R-:W-:Y:S02]  /*7a10*/  SEL R0, R0, RZ, P1 ;  /* 0x000000ff00007207 */ /* 0x000fe40000800000 */
[----:B------:R-:W-:-:S03]  /*7a20*/  LOP3.LUT R9, R9, R2, RZ, 0x3c, !PT ;  /* 0x0000000209097212 */ /* 0x000fc600078e3cff */
[----:B------:R-:W-:Y:S01]  /*7a30*/  IMAD R7, R0, 0x8, R5 ;  /* 0x0000000800077824 */ /* 0x000fe200078e0205 */
[----:B------:R-:W-:Y:S01]  /*7a40*/  SHF.L.U32 R4, R9, 0x1f, RZ ;  /* 0x0000001f09047819 */ /* 0x000fe200000006ff */
[----:B-1----:R-:W-:Y:S06]  /*7a50*/  @!P0 BRA `(.L_x_181) ;  /* 0x0000000400488947 */ /* 0x002fec0003800000 */
.L_x_196:
[----:B------:R-:W1:Y:S01]  /*7a60*/  SYNCS.PHASECHK.TRANS64.TRYWAIT P0, [R7+URZ], R4 ;  /* 0x00000004070075a7 */ /* 0x000e62000800017f */
[----:B------:R-:W-:-:S05]  /*7a70*/  VIADD R0, R0, 0x1 ;  /* 0x0000000100007836 */ /* 0x000fca0000000000 */
[----:B------:R-:W-:-:S04]  /*7a80*/  ISETP.NE.AND P1, PT, R0, 0x6, PT ;  /* 0x000000060000780c */ /* 0x000fc80003f25270 */
[----:B------:R-:W-:Y:S02]  /*7a90*/  SEL R2, RZ, 0x1, P1 ;  /* 0x00000001ff027807 */ /* 0x000fe40000800000 */
[----:B------:R-:W-:Y:S02]  /*7aa0*/  SEL R0, R0, RZ, P1 ;  /* 0x000000ff00007207 */ /* 0x000fe40000800000 */
[----:B------:R-:W-:-:S03]  /*7ab0*/  LOP3.LUT R9, R9, R2, RZ, 0x3c, !PT ;  /* 0x0000000209097212 */ /* 0x000fc600078e3cff */
[----:B0-----:R-:W-:Y:S01]  /*7ac0*/  IMAD R6, R0, 0x8, R5 ;  /* 0x0000000800067824 */ /* 0x001fe200078e0205 */
[----:B------:R-:W-:Y:S01]  /*7ad0*/  SHF.L.U32 R3, R9, 0x1f, RZ ;  /* 0x0000001f09037819 */ /* 0x000fe200000006ff */
[----:B-1----:R-:W-:Y:S06]  /*7ae0*/  @!P0 BRA `(.L_x_182) ;  /* 0x0000000400388947 */ /* 0x002fec0003800000 */
.L_x_197:
        /* <DEDUP_REMOVED lines=9> */
.L_x_198:
[----:B------:R-:W1:Y:S01]  /*7b80*/  SYNCS.PHASECHK.TRANS64.TRYWAIT P0, [R7+URZ], R4 ;  /* 0x00000004070075a7 */ /* 0x000e62000800017f */
[----:B------:R-:W-:-:S05]  /*7b90*/  VIADD R0, R0, 0x1 ;  /* 0x0000000100007836 */ /* 0x000fca0000000000 */
[----:B------:R-:W-:-:S04]  /*7ba0*/  ISETP.NE.AND P1, PT, R0, 0x6, PT ;  /* 0x000000060000780c */ /* 0x000fc80003f25270 */
[----:B------:R-:W-:Y:S02]  /*7bb0*/  SEL R2, RZ, 0x1, P1 ;  /* 0x00000001ff027807 */ /* 0x000fe40000800000 */
[----:B------:R-:W-:Y:S02]  /*7bc0*/  SEL R0, R0, RZ, P1 ;  /* 0x000000ff00007207 */ /* 0x000fe40000800000 */
[----:B------:R-:W-:Y:S01]  /*7bd0*/  LOP3.LUT R2, R9, R2, RZ, 0x3c, !PT ;  /* 0x0000000209027212 */ /* 0x000fe200078e3cff */
[----:B-1----:R-:W-:Y:S06]  /*7be0*/  @!P0 BRA `(.L_x_184) ;  /* 0x0000000400208947 */ /* 0x002fec0003800000 */
.L_x_199:
[----:B------:R-:W-:Y:S01]  /*7bf0*/  IMAD R5, R0, 0x8, R5 ;  /* 0x0000000800057824 */ /* 0x000fe200078e0205 */
[----:B------:R-:W-:-:S07]  /*7c00*/  SHF.L.U32 R0, R2, 0x1f, RZ ;  /* 0x0000001f02007819 */ /* 0x000fce00000006ff */
.L_x_185:
[----:B--2---:R2:W3:Y:S02]  /*7c10*/  SYNCS.PHASECHK.TRANS64.TRYWAIT P0, [R5+URZ], R0 ;  /* 0x00000000050075a7 */ /* 0x0044e4000800017f */
[----:B---3--:R-:W-:Y:S05]  /*7c20*/  @!P0 NANOSLEEP.SYNCS 0x989680 ;  /* 0x009896800000895d */ /* 0x008fea0003900000 */
[----:B------:R-:W3:Y:S02]  /*7c30*/  @!P0 SYNCS.PHASECHK.TRANS64 P0, [R5+URZ], R0 ;  /* 0x00000000050085a7 */ /* 0x000ee4000800007f */
[----:B---3--:R-:W-:Y:S05]  /*7c40*/  @!P0 BRA `(.L_x_185) ;  /* 0xfffffffc00f08947 */ /* 0x008fea000383ffff */
.L_x_178:
[----:B------:R-:W-:Y:S05]  /*7c50*/  BSYNC B0 ;  /* 0x0000000000007941 */ /* 0x000fea0003800000 */
.L_x_177:
[----:B------:R-:W-:Y:S05]  /*7c60*/  EXIT ;  /* 0x000000000000794d */ /* 0x000fea0003800000 */
.L_x_15:
[----:B0-----:R-:W-:-:S04]  /*7c70*/  IMAD.U32 R3, RZ, RZ, UR43 ;  /* 0x0000002bff037e24 */ /* 0x001fc8000f8e00ff */
[----:B------:R0:W1:Y:S03]  /*7c80*/  SYNCS.PHASECHK.TRANS64.TRYWAIT P0, [R3+URZ+-0x8], R0 ;  /* 0xfffff800030075a7 */ /* 0x000066000800017f */
[----:B-1----:R-:W-:Y:S05]  /*7c90*/  @!P0 NANOSLEEP.SYNCS 0x989680 ;  /* 0x009896800000895d */ /* 0x002fea0003900000 */
[----:B------:R-:W1:Y:S02]  /*7ca0*/  @!P0 SYNCS.PHASECHK.TRANS64 P0, [R3+URZ+-0x8], R0 ;  /* 0xfffff800030085a7 */ /* 0x000e64000800007f */
[----:B-1----:R-:W-:Y:S05]  /*7cb0*/  @!P0 BRA `(.L_x_15) ;  /* 0xfffffffc00ec8947 */ /* 0x002fea000383ffff */
[----:B------:R-:W-:Y:S05]  /*7cc0*/  BRA `(.L_x_186) ;  /* 0xffffff9800307947 */ /* 0x000fea000383ffff */
.L_x_20:
[----:B-1----:R1:W2:Y:S02]  /*7cd0*/  SYNCS.PHASECHK.TRANS64.TRYWAIT P1, [R3+URZ], R0 ;  /* 0x00000000030075a7 */ /* 0x0022a4000802017f */
[----:B--2---:R-:W-:Y:S05]  /*7ce0*/  @!P1 NANOSLEEP.SYNCS 0x989680 ;  /* 0x009896800000995d */ /* 0x004fea0003900000 */
[----:B------:R-:W2:Y:S02]  /*7cf0*/  @!P1 SYNCS.PHASECHK.TRANS64 P1, [R3+URZ], R0 ;  /* 0x00000000030095a7 */ /* 0x000ea4000802007f */
[----:B--2---:R-:W-:Y:S05]  /*7d00*/  @!P1 BRA `(.L_x_20) ;  /* 0xfffffffc00f09947 */ /* 0x004fea000383ffff */
[----:B------:R-:W-:Y:S05]  /*7d10*/  BRA `(.L_x_19) ;  /* 0xffffff9800a47947 */ /* 0x000fea000383ffff */
.L_x_25:
[----:B-1----:R-:W-:-:S04]  /*7d20*/  IMAD.U32 R4, RZ, RZ, UR8 ;  /* 0x00000008ff047e24 */ /* 0x002fc8000f8e00ff */
[----:B------:R1:W2:Y:S03]  /*7d30*/  SYNCS.PHASECHK.TRANS64.TRYWAIT P1, [R4+URZ], R3 ;  /* 0x00000003040075a7 */ /* 0x0002a6000802017f */
[----:B--2---:R-:W-:Y:S05]  /*7d40*/  @!P1 NANOSLEEP.SYNCS 0x989680 ;  /* 0x009896800000995d */ /* 0x004fea0003900000 */
[----:B------:R-:W2:Y:S02]  /*7d50*/  @!P1 SYNCS.PHASECHK.TRANS64 P1, [R4+URZ], R3 ;  /* 0x00000003040095a7 */ /* 0x000ea4000802007f */
[----:B--2---:R-:W-:Y:S05]  /*7d60*/  @!P1 BRA `(.L_x_25) ;  /* 0xfffffffc00ec9947 */ /* 0x004fea000383ffff */
[----:B------:R-:W-:Y:S05]  /*7d70*/  BRA `(.L_x_24) ;  /* 0xffffff9c00e47947 */ /* 0x000fea000383ffff */
.L_x_31:
[----:B0-----:R-:W-:-:S04]  /*7d80*/  IMAD.U32 R3, RZ, RZ, UR43 ;  /* 0x0000002bff037e24 */ /* 0x001fc8000f8e00ff */
[----:B------:R0:W1:Y:S03]  /*7d90*/  SYNCS.PHASECHK.TRANS64.TRYWAIT P0, [R3+URZ+0x8], R0 ;  /* 0x00000800030075a7 */ /* 0x000066000800017f */
[----:B-1----:R-:W-:Y:S05]  /*7da0*/  @!P0 NANOSLEEP.SYNCS 0x989680 ;  /* 0x009896800000895d */ /* 0x002fea0003900000 */
[----:B------:R-:W1:Y:S02]  /*7db0*/  @!P0 SYNCS.PHASECHK.TRANS64 P0, [R3+URZ+0x8], R0 ;  /* 0x00000800030085a7 */ /* 0x000e64000800007f */
[----:B-1----:R-:W-:Y:S05]  /*7dc0*/  @!P0 BRA `(.L_x_31) ;  /* 0xfffffffc00ec8947 */ /* 0x002fea000383ffff */
[----:B------:R-:W-:Y:S05]  /*7dd0*/  BRA `(.L_x_187) ;  /* 0xffffffa400807947 */ /* 0x000fea000383ffff */
.L_x_164:
[----:B------:R-:W-:Y:S01]  /*7de0*/  BSSY B1, `(.L_x_188) ;  /* 0x0000006000017945 */ /* 0x000fe20003800000 */
[----:B------:R-:W-:-:S07]  /*7df0*/  IMAD.MOV.U32 R15, RZ, RZ, -0x1 ;  /* 0xffffffffff0f7424 */ /* 0x000fce00078e00ff */
[----:B-----5:R-:W-:Y:S05]  /*7e00*/  WARPSYNC.COLLECTIVE R15, `(.L_x_189) ;  /* 0x000000000f0c7348 */ /* 0x020fea0003c00000 */
[----:B------:R-:W-:Y:S02]  /*7e10*/  ELECT P6, UR62, PT ;  /* 0x00000000003e782f */ /* 0x000fe400038c0000 */
[----:B------:R-:W-:Y:S01]  /*7e20*/  MOV R14, UR62 ;  /* 0x0000003e000e7c02 */ /* 0x000fe20008000f00 */
[----:B-----5:R-:W-:Y:S10]  /*7e30*/  ENDCOLLECTIVE ;  /* 0x000000000000791b */ /* 0x020ff40003800000 */
.L_x_189:
[----:B------:R-:W-:Y:S05]  /*7e40*/  BSYNC B1 ;  /* 0x0000000000017941 */ /* 0x000fea0003800000 */
.L_x_188:
[----:B------:R-:W-:Y:S05]  /*7e50*/  BRA `(.L_x_190) ;  /* 0xffffffec00947947 */ /* 0x000fea000383ffff */
.L_x_167:
[----:B-1----:R1:W2:Y:S02]  /*7e60*/  SYNCS.PHASECHK.TRANS64.TRYWAIT P1, [R11+URZ+0x30], R6 ;  /* 0x000030060b0075a7 */ /* 0x0022a4000802017f */
[----:B--2---:R-:W-:Y:S05]  /*7e70*/  @!P1 NANOSLEEP.SYNCS 0x989680 ;  /* 0x009896800000995d */ /* 0x004fea0003900000 */
[----:B------:R-:W2:Y:S02]  /*7e80*/  @!P1 SYNCS.PHASECHK.TRANS64 P1, [R11+URZ+0x30], R6 ;  /* 0x000030060b0095a7 */ /* 0x000ea4000802007f */
[----:B--2---:R-:W-:Y:S05]  /*7e90*/  @!P1 BRA `(.L_x_167) ;  /* 0xfffffffc00f09947 */ /* 0x004fea000383ffff */
[----:B------:R-:W-:Y:S05]  /*7ea0*/  BRA `(.L_x_191) ;  /* 0xffffffec00c87947 */ /* 0x000fea000383ffff */
.L_x_176:
[----:B------:R-:W-:Y:S01]  /*7eb0*/  BSSY B0, `(.L_x_192) ;  /* 0x0000006000007945 */ /* 0x000fe20003800000 */
[----:B------:R-:W-:-:S07]  /*7ec0*/  IMAD.MOV.U32 R15, RZ, RZ, -0x1 ;  /* 0xffffffffff0f7424 */ /* 0x000fce00078e00ff */
[----:B-----5:R-:W-:Y:S05]  /*7ed0*/  WARPSYNC.COLLECTIVE R15, `(.L_x_193) ;  /* 0x000000000f0c7348 */ /* 0x020fea0003c00000 */
[----:B------:R-:W-:Y:S02]  /*7ee0*/  ELECT P6, UR62, PT ;  /* 0x00000000003e782f */ /* 0x000fe400038c0000 */
[----:B------:R-:W-:Y:S01]  /*7ef0*/  MOV R14, UR62 ;  /* 0x0000003e000e7c02 */ /* 0x000fe20008000f00 */
[----:B-----5:R-:W-:Y:S10]  /*7f00*/  ENDCOLLECTIVE ;  /* 0x000000000000791b */ /* 0x020ff40003800000 */
.L_x_193:
[----:B------:R-:W-:Y:S05]  /*7f10*/  BSYNC B0 ;  /* 0x0000000000007941 */ /* 0x000fea0003800000 */
.L_x_192:
[----:B------:R-:W-:Y:S05]  /*7f20*/  BRA `(.L_x_194) ;  /* 0xfffffff800547947 */ /* 0x000fea000383ffff */
.L_x_180:
[----:B0-----:R0:W1:Y:S02]  /*7f30*/  SYNCS.PHASECHK.TRANS64.TRYWAIT P0, [R7+URZ], R2 ;  /* 0x00000002070075a7 */ /* 0x001064000800017f */
[----:B-1----:R-:W-:Y:S05]  /*7f40*/  @!P0 NANOSLEEP.SYNCS 0x989680 ;  /* 0x009896800000895d */ /* 0x002fea0003900000 */
[----:B------:R-:W1:Y:S02]  /*7f50*/  @!P0 SYNCS.PHASECHK.TRANS64 P0, [R7+URZ], R2 ;  /* 0x00000002070085a7 */ /* 0x000e64000800007f */
[----:B-1----:R-:W-:Y:S05]  /*7f60*/  @!P0 BRA `(.L_x_180) ;  /* 0xfffffffc00f08947 */ /* 0x002fea000383ffff */
[----:B------:R-:W-:Y:S05]  /*7f70*/  BRA `(.L_x_195) ;  /* 0xfffffff800947947 */ /* 0x000fea000383ffff */
.L_x_181:
[----:B0-----:R0:W1:Y:S02]  /*7f80*/  SYNCS.PHASECHK.TRANS64.TRYWAIT P0, [R6+URZ], R3 ;  /* 0x00000003060075a7 */ /* 0x001064000800017f */
[----:B-1----:R-:W-:Y:S05]  /*7f90*/  @!P0 NANOSLEEP.SYNCS 0x989680 ;  /* 0x009896800000895d */ /* 0x002fea0003900000 */
[----:B------:R-:W1:Y:S02]  /*7fa0*/  @!P0 SYNCS.PHASECHK.TRANS64 P0, [R6+URZ], R3 ;  /* 0x00000003060085a7 */ /* 0x000e64000800007f */
[----:B-1----:R-:W-:Y:S05]  /*7fb0*/  @!P0 BRA `(.L_x_181) ;  /* 0xfffffffc00f08947 */ /* 0x002fea000383ffff */
[----:B------:R-:W-:Y:S05]  /*7fc0*/  BRA `(.L_x_196) ;  /* 0xfffffff800a47947 */ /* 0x000fea000383ffff */
.L_x_182:
[----:B0-----:R0:W1:Y:S02]  /*7fd0*/  SYNCS.PHASECHK.TRANS64.TRYWAIT P0, [R7+URZ], R4 ;  /* 0x00000004070075a7 */ /* 0x001064000800017f */
[----:B-1----:R-:W-:Y:S05]  /*7fe0*/  @!P0 NANOSLEEP.SYNCS 0x989680 ;  /* 0x009896800000895d */ /* 0x002fea0003900000 */
[----:B------:R-:W1:Y:S02]  /*7ff0*/  @!P0 SYNCS.PHASECHK.TRANS64 P0, [R7+URZ], R4 ;  /* 0x00000004070085a7 */ /* 0x000e64000800007f */
[----:B-1----:R-:W-:Y:S05]  /*8000*/  @!P0 BRA `(.L_x_182) ;  /* 0xfffffffc00f08947 */ /* 0x002fea000383ffff */
[----:B------:R-:W-:Y:S05]  /*8010*/  BRA `(.L_x_197) ;  /* 0xfffffff800b47947 */ /* 0x000fea000383ffff */
.L_x_183:
[----:B0-----:R0:W1:Y:S02]  /*8020*/  SYNCS.PHASECHK.TRANS64.TRYWAIT P0, [R6+URZ], R3 ;  /* 0x00000003060075a7 */ /* 0x001064000800017f */
[----:B-1----:R-:W-:Y:S05]  /*8030*/  @!P0 NANOSLEEP.SYNCS 0x989680 ;  /* 0x009896800000895d */ /* 0x002fea0003900000 */
[----:B------:R-:W1:Y:S02]  /*8040*/  @!P0 SYNCS.PHASECHK.TRANS64 P0, [R6+URZ], R3 ;  /* 0x00000003060085a7 */ /* 0x000e64000800007f */
[----:B-1----:R-:W-:Y:S05]  /*8050*/  @!P0 BRA `(.L_x_183) ;  /* 0xfffffffc00f08947 */ /* 0x002fea000383ffff */
[----:B------:R-:W-:Y:S05]  /*8060*/  BRA `(.L_x_198) ;  /* 0xfffffff800c47947 */ /* 0x000fea000383ffff */
.L_x_184:
[----:B-1----:R1:W2:Y:S02]  /*8070*/  SYNCS.PHASECHK.TRANS64.TRYWAIT P0, [R7+URZ], R4 ;  /* 0x00000004070075a7 */ /* 0x0022a4000800017f */
[----:B--2---:R-:W-:Y:S05]  /*8080*/  @!P0 NANOSLEEP.SYNCS 0x989680 ;  /* 0x009896800000895d */ /* 0x004fea0003900000 */
[----:B------:R-:W2:Y:S02]  /*8090*/  @!P0 SYNCS.PHASECHK.TRANS64 P0, [R7+URZ], R4 ;  /* 0x00000004070085a7 */ /* 0x000ea4000800007f */
[----:B--2---:R-:W-:Y:S05]  /*80a0*/  @!P0 BRA `(.L_x_184) ;  /* 0xfffffffc00f08947 */ /* 0x004fea000383ffff */
[----:B------:R-:W-:Y:S05]  /*80b0*/  BRA `(.L_x_199) ;  /* 0xfffffff800cc7947 */ /* 0x000fea000383ffff */
.L_x_200:
[----:B------:R-:W-:-:S00]  /*80c0*/  BRA `(.L_x_200) ;  /* 0xfffffffc00fc7947 */ /* 0x000fc0000383ffff */
[----:B------:R-:W-:-:S00]  /*80d0*/  NOP ;  /* 0x0000000000007918 */ /* 0x000fc00000000000 */
        /* <DEDUP_REMOVED lines=10> */
.L_x_201:


//--------------------- .nv.global.init           --------------------------
	.section	.nv.global.init,"aw",@progbits
.nv.global.init:
	.type		$str$22,@object
	.size		$str$22,($str$23 - $str$22)
$str$22:
        /*0000*/ 	.byte	0x6b, 0x5f, 0x74, 0x69, 0x6c, 0x65, 0x5f, 0x63, 0x6f, 0x75, 0x6e, 0x74, 0x20, 0x3e, 0x3d, 0x20
        /*0010*/ 	.byte	0x31, 0x00
	.type		$str$23,@object
	.size		$str$23,(__unnamed_1 - $str$23)
$str$23:
        /*0012*/ 	.byte	0x2f, 0x74, 0x6d, 0x70, 0x2f, 0x63, 0x75, 0x74, 0x6c, 0x61, 0x73, 0x73, 0x5f, 0x73, 0x77, 0x65
        /*0022*/ 	.byte	0x65, 0x70, 0x5f, 0x73, 0x72, 0x63, 0x2f, 0x69, 0x6e, 0x63, 0x6c, 0x75, 0x64, 0x65, 0x2f, 0x63
        /*0032*/ 	.byte	0x75, 0x74, 0x6c, 0x61, 0x73, 0x73, 0x2f, 0x67, 0x65, 0x6d, 0x6d, 0x2f, 0x63, 0x6f, 0x6c, 0x6c
        /*0042*/ 	.byte	0x65, 0x63, 0x74, 0x69, 0x76, 0x65, 0x2f, 0x73, 0x6d, 0x39, 0x30, 0x5f, 0x6d, 0x6d, 0x61, 0x5f
        /*0052*/ 	.byte	0x74, 0x6d, 0x61, 0x5f, 0x67, 0x6d, 0x6d, 0x61, 0x5f, 0x73, 0x73, 0x5f, 0x77, 0x61, 0x72, 0x70
        /*0062*/ 	.byte	0x73, 0x70, 0x65, 0x63, 0x69, 0x61, 0x6c, 0x69, 0x7a, 0x65, 0x64, 0x2e, 0x68, 0x70, 0x70, 0x00
	.type		__unnamed_1,@object
	.size		__unnamed_1,(.L_0 - __unnamed_1)
__unnamed_1:
        /*0072*/ 	.byte	0x76, 0x6f, 0x69, 0x64, 0x20, 0x63, 0x75, 0x74, 0x6c, 0x61, 0x73, 0x73, 0x3a, 0x3a, 0x67, 0x65
        /* <DEDUP_REMOVED lines=180> */
        /*0bc2*/ 	.byte	0x5d, 0x00
.L_0:


//--------------------- .nv.shared._ZN7cutlass13device_kernelINS_4gemm6kernel13GemmUniversalIN4cute5tupleIJiiiiEEENS1_10collective13CollectiveMmaINS1_34MainloopSm90TmaGmmaWarpSpecializedILi6ENS5_IJNS4_1CILi1EEESB_SB_EEENS1_32KernelTmaWarpSpecializedPingpongEEENS5_IJNSA_ILi64EEENSA_ILi128EEESG_EEENS_10bfloat16_tENS5_IJlSB_lEEESI_SJ_NS4_8TiledMMAINS4_8MMA_AtomIJNS4_4SM904GMMA28MMA_64x128x16_F32BF16BF16_SSILNSN_5MajorE0ELSP_0ELNSN_7ScaleInE1ELSQ_1EEEEEENS4_6LayoutISC_NS5_IJNSA_ILi0EEESU_SU_EEEEENS5_IJNS4_10UnderscoreESX_SX_EEEEENS4_13SM90_TMA_LOADENS4_14ComposedLayoutINS4_7SwizzleILi3ELi4ELi3EEENS4_18smem_ptr_flag_bitsILi16EEENST_INS5_IJNSA_ILi8EEESF_EEENS5_IJSF_SB_EEEEEEEvNS4_8identityES10_S1A_vS1B_EENS_8epilogue10collective6detail29Sm90TmaWarpSpecializedAdapterINS1E_15DefaultEpilogueISI_SJ_SJ_NS1D_6thread17LinearCombinationISI_Li1EffLNS1I_9ScaleType4KindE0ELNS_15FloatRoundStyleE2ESI_EENS1_15EpilogueDefaultEEEEEvvEEEEvNT_6ParamsE --------------------------
	.section	.nv.shared._ZN7cutlass13device_kernelINS_4gemm6kernel13GemmUniversalIN4cute5tupleIJiiiiEEENS1_10collective13CollectiveMmaINS1_34MainloopSm90TmaGmmaWarpSpecializedILi6ENS5_IJNS4_1CILi1EEESB_SB_EEENS1_32KernelTmaWarpSpecializedPingpongEEENS5_IJNSA_ILi64EEENSA_ILi128EEESG_EEENS_10bfloat16_tENS5_IJlSB_lEEESI_SJ_NS4_8TiledMMAINS4_8MMA_AtomIJNS4_4SM904GMMA28MMA_64x128x16_F32BF16BF16_SSILNSN_5MajorE0ELSP_0ELNSN_7ScaleInE1ELSQ_1EEEEEENS4_6LayoutISC_NS5_IJNSA_ILi0EEESU_SU_EEEEENS5_IJNS4_10UnderscoreESX_SX_EEEEENS4_13SM90_TMA_LOADENS4_14ComposedLayoutINS4_7SwizzleILi3ELi4ELi3EEENS4_18smem_ptr_flag_bitsILi16EEENST_INS5_IJNSA_ILi8EEESF_EEENS5_IJSF_SB_EEEEEEEvNS4_8identityES10_S1A_vS1B_EENS_8epilogue10collective6detail29Sm90TmaWarpSpecializedAdapterINS1E_15DefaultEpilogueISI_SJ_SJ_NS1D_6thread17LinearCombinationISI_Li1EffLNS1I_9ScaleType4KindE0ELNS_15FloatRoundStyleE2ESI_EENS1_15EpilogueDefaultEEEEEvvEEEEvNT_6ParamsE,"aw",@nobits
	.sectionflags	@""
	.align	16
	.zero		1024


//--------------------- .nv.shared.reserved.0     --------------------------
	.section	.nv.shared.reserved.0,"aw",@nobits
	.weak		__nv_reservedSMEM_offset_0_alias
	.size		__nv_reservedSMEM_offset_0_alias, 0, 0
	.other		__nv_reservedSMEM_offset_0_alias,@"STO_CUDA_RESERVED_SHARED STV_DEFAULT"
__nv_reservedSMEM_offset_0_alias:
	.zero		0


//--------------------- .nv.global                --------------------------
	.section	.nv.global,"aw",@nobits
.nv.global:
	.type		_ZN40_INTERNAL_1ad88285_4_k_cu_5b7c6e15_275444cute1_E,@object
	.size		_ZN40_INTERNAL_1ad88285_4_k_cu_5b7c6e15_275444cute1_E,(_ZN40_INTERNAL_1ad88285_4_k_cu_5b7c6e15_275444cuda3std3__45__cpo6cbeginE - _ZN40_INTERNAL_1ad88285_4_k_cu_5b7c6e15_275444cute1_E)
_ZN40_INTERNAL_1ad88285_4_k_cu_5b7c6e15_275444cute1_E:
	.zero		1
	.type		_ZN40_INTERNAL_1ad88285_4_k_cu_5b7c6e15_275444cuda3std3__45__cpo6cbeginE,@object
	.size		_ZN40_INTERNAL_1ad88285_4_k_cu_5b7c6e15_275444cuda3std3__45__cpo6cbeginE,(_ZN40_INTERNAL_1ad88285_4_k_cu_5b7c6e15_275444cuda3std3__48in_placeE - _ZN40_INTERNAL_1ad88285_4_k_cu_5b7c6e15_275444cuda3std3__45__cpo6cbeginE)
_ZN40_INTERNAL_1ad88285_4_k_cu_5b7c6e15_275444cuda3std3__45__cpo6cbeginE:
	.zero		1
	.type		_ZN40_INTERNAL_1ad88285_4_k_cu_5b7c6e15_275444cuda3std3__48in_placeE,@object
	.size		_ZN40_INTERNAL_1ad88285_4_k_cu_5b7c6e15_275444cuda3std3__48in_placeE,(_ZN40_INTERNAL_1ad88285_4_k_cu_5b7c6e15_275444cuda3std6ranges3__45__cpo9iter_moveE - _ZN40_INTERNAL_1ad88285_4_k_cu_5b7c6e15_275444cuda3std3__48in_placeE)
_ZN40_INTERNAL_1ad88285_4_k_cu_5b7c6e15_275444cuda3std3__48in_placeE:
	.zero		1
	.type		_ZN40_INTERNAL_1ad88285_4_k_cu_5b7c6e15_275444cuda3std6ranges3__45__cpo9iter_moveE,@object
	.size		_ZN40_INTERNAL_1ad88285_4_k_cu_5b7c6e15_275444cuda3std6ranges3__45__cpo9iter_moveE,(_ZN40_INTERNAL_1ad88285_4_k_cu_5b7c6e15_275444cuda3std3__45__cpo5beginE - _ZN40_INTERNAL_1ad88285_4_k_cu_5b7c6e15_275444cuda3std6ranges3__45__cpo9iter_moveE)
_ZN40_INTERNAL_1ad88285_4_k_cu_5b7c6e15_275444cuda3std6ranges3__45__cpo9iter_moveE:
	.zero		1
	.type		_ZN40_INTERNAL_1ad88285_4_k_cu_5b7c6e15_275444cuda3std3__45__cpo5beginE,@object
	.size		_ZN40_INTERNAL_1ad88285_4_k_cu_5b7c6e15_275444cuda3std3__45__cpo5beginE,(_ZN40_INTERNAL_1ad88285_4_k_cu_5b7c6e15_275444cuda3std3__442_GLOBAL__N__1ad88285_4_k_cu_5b7c6e15_275446ignoreE - _ZN40_INTERNAL_1ad88285_4_k_cu_5b7c6e15_275444cuda3std3__45__cpo5beginE)
_ZN40_INTERNAL_1ad88285_4_k_cu_5b7c6e15_275444cuda3std3__45__cpo5beginE:
	.zero		1
	.type		_ZN40_INTERNAL_1ad88285_4_k_cu_5b7c6e15_275444cuda3std3__442_GLOBAL__N__1ad88285_4_k_cu_5b7c6e15_275446ignoreE,@object
	.size		_ZN40_INTERNAL_1ad88285_4_k_cu_5b7c6e15_275444cuda3std3__442_GLOBAL__N__1ad88285_4_k_cu_5b7c6e15_275446ignoreE,(_ZN40_INTERNAL_1ad88285_4_k_cu_5b7c6e15_275444cute7productE - _ZN40_INTERNAL_1ad88285_4_k_cu_5b7c6e15_275444cuda3std3__442_GLOBAL__N__1ad88285_4_k_cu_5b7c6e15_275446ignoreE)
_ZN40_INTERNAL_1ad88285_4_k_cu_5b7c6e15_275444cuda3std3__442_GLOBAL__N__1ad88285_4_k_cu_5b7c6e15_275446ignoreE:
	.zero		1
	.type		_ZN40_INTERNAL_1ad88285_4_k_cu_5b7c6e15_275444cute7productE,@object
	.size		_ZN40_INTERNAL_1ad88285_4_k_cu_5b7c6e15_275444cute7productE,(_ZN40_INTERNAL_1ad88285_4_k_cu_5b7c6e15_275444cuda3std3__45__cpo3endE - _ZN40_INTERNAL_1ad88285_4_k_cu_5b7c6e15_275444cute7productE)
_ZN40_INTERNAL_1ad88285_4_k_cu_5b7c6e15_275444cute7productE:
	.zero		1
	.type		_ZN40_INTERNAL_1ad88285_4_k_cu_5b7c6e15_275444cuda3std3__45__cpo3endE,@object
	.size		_ZN40_INTERNAL_1ad88285_4_k_cu_5b7c6e15_275444cuda3std3__45__cpo3endE,(_ZN40_INTERNAL_1ad88285_4_k_cu_5b7c6e15_275444cuda3std3__419piecewise_constructE - _ZN40_INTERNAL_1ad88285_4_k_cu_5b7c6e15_275444cuda3std3__45__cpo3endE)
_ZN40_INTERNAL_1ad88285_4_k_cu_5b7c6e15_275444cuda3std3__45__cpo3endE:
	.zero		1
	.type		_ZN40_INTERNAL_1ad88285_4_k_cu_5b7c6e15_275444cuda3std3__419piecewise_constructE,@object
	.size		_ZN40_INTERNAL_1ad88285_4_k_cu_5b7c6e15_275444cuda3std3__419piecewise_constructE,(_ZN40_INTERNAL_1ad88285_4_k_cu_5b7c6e15_275444cuda3std3__45__cpo4cendE - _ZN40_INTERNAL_1ad88285_4_k_cu_5b7c6e15_275444cuda3std3__419piecewise_constructE)
_ZN40_INTERNAL_1ad88285_4_k_cu_5b7c6e15_275444cuda3std3__419piecewise_constructE:
	.zero		1
	.type		_ZN40_INTERNAL_1ad88285_4_k_cu_5b7c6e15_275444cuda3std3__45__cpo4cendE,@object
	.size		_ZN40_INTERNAL_1ad88285_4_k_cu_5b7c6e15_275444cuda3std3__45__cpo4cendE,(_ZN40_INTERNAL_1ad88285_4_k_cu_5b7c6e15_275444cuda3std6ranges3__45__cpo4swapE - _ZN40_INTERNAL_1ad88285_4_k_cu_5b7c6e15_275444cuda3std3__45__cpo4cendE)
_ZN40_INTERNAL_1ad88285_4_k_cu_5b7c6e15_275444cuda3std3__45__cpo4cendE:
	.zero		1
	.type		_ZN40_INTERNAL_1ad88285_4_k_cu_5b7c6e15_275444cuda3std6ranges3__45__cpo4swapE,@object
	.size		_ZN40_INTERNAL_1ad88285_4_k_cu_5b7c6e15_275444cuda3std6ranges3__45__cpo4swapE,(.L_8 - _ZN40_INTERNAL_1ad88285_4_k_cu_5b7c6e15_275444cuda3std6ranges3__45__cpo4swapE)
_ZN40_INTERNAL_1ad88285_4_k_cu_5b7c6e15_275444cuda3std6ranges3__45__cpo4swapE:
	.zero		1
.L_8:


//--------------------- .nv.constant0._ZN7cutlass13device_kernelINS_4gemm6kernel13GemmUniversalIN4cute5tupleIJiiiiEEENS1_10collective13CollectiveMmaINS1_34MainloopSm90TmaGmmaWarpSpecializedILi6ENS5_IJNS4_1CILi1EEESB_SB_EEENS1_32KernelTmaWarpSpecializedPingpongEEENS5_IJNSA_ILi64EEENSA_ILi128EEESG_EEENS_10bfloat16_tENS5_IJlSB_lEEESI_SJ_NS4_8TiledMMAINS4_8MMA_AtomIJNS4_4SM904GMMA28MMA_64x128x16_F32BF16BF16_SSILNSN_5MajorE0ELSP_0ELNSN_7ScaleInE1ELSQ_1EEEEEENS4_6LayoutISC_NS5_IJNSA_ILi0EEESU_SU_EEEEENS5_IJNS4_10UnderscoreESX_SX_EEEEENS4_13SM90_TMA_LOADENS4_14ComposedLayoutINS4_7SwizzleILi3ELi4ELi3EEENS4_18smem_ptr_flag_bitsILi16EEENST_INS5_IJNSA_ILi8EEESF_EEENS5_IJSF_SB_EEEEEEEvNS4_8identityES10_S1A_vS1B_EENS_8epilogue10collective6detail29Sm90TmaWarpSpecializedAdapterINS1E_15DefaultEpilogueISI_SJ_SJ_NS1D_6thread17LinearCombinationISI_Li1EffLNS1I_9ScaleType4KindE0ELNS_15FloatRoundStyleE2ESI_EENS1_15EpilogueDefaultEEEEEvvEEEEvNT_6ParamsE --------------------------
	.section	.nv.constant0._ZN7cutlass13device_kernelINS_4gemm6kernel13GemmUniversalIN4cute5tupleIJiiiiEEENS1_10collective13CollectiveMmaINS1_34MainloopSm90TmaGmmaWarpSpecializedILi6ENS5_IJNS4_1CILi1EEESB_SB_EEENS1_32KernelTmaWarpSpecializedPingpongEEENS5_IJNSA_ILi64EEENSA_ILi128EEESG_EEENS_10bfloat16_tENS5_IJlSB_lEEESI_SJ_NS4_8TiledMMAINS4_8MMA_AtomIJNS4_4SM904GMMA28MMA_64x128x16_F32BF16BF16_SSILNSN_5MajorE0ELSP_0ELNSN_7ScaleInE1ELSQ_1EEEEEENS4_6LayoutISC_NS5_IJNSA_ILi0EEESU_SU_EEEEENS5_IJNS4_10UnderscoreESX_SX_EEEEENS4_13SM90_TMA_LOADENS4_14ComposedLayoutINS4_7SwizzleILi3ELi4ELi3EEENS4_18smem_ptr_flag_bitsILi16EEENST_INS5_IJNSA_ILi8EEESF_EEENS5_IJSF_SB_EEEEEEEvNS4_8identityES10_S1A_vS1B_EENS_8epilogue10collective6detail29Sm90TmaWarpSpecializedAdapterINS1E_15DefaultEpilogueISI_SJ_SJ_NS1D_6thread17LinearCombinationISI_Li1EffLNS1I_9ScaleType4KindE0ELNS_15FloatRoundStyleE2ESI_EENS1_15EpilogueDefaultEEEEEvvEEEEvNT_6ParamsE,"a",@progbits
	.sectionflags	@""
	.align	4
.nv.constant0._ZN7cutlass13device_kernelINS_4gemm6kernel13GemmUniversalIN4cute5tupleIJiiiiEEENS1_10collective13CollectiveMmaINS1_34MainloopSm90TmaGmmaWarpSpecializedILi6ENS5_IJNS4_1CILi1EEESB_SB_EEENS1_32KernelTmaWarpSpecializedPingpongEEENS5_IJNSA_ILi64EEENSA_ILi128EEESG_EEENS_10bfloat16_tENS5_IJlSB_lEEESI_SJ_NS4_8TiledMMAINS4_8MMA_AtomIJNS4_4SM904GMMA28MMA_64x128x16_F32BF16BF16_SSILNSN_5MajorE0ELSP_0ELNSN_7ScaleInE1ELSQ_1EEEEEENS4_6LayoutISC_NS5_IJNSA_ILi0EEESU_SU_EEEEENS5_IJNS4_10UnderscoreESX_SX_EEEEENS4_13SM90_TMA_LOADENS4_14ComposedLayoutINS4_7SwizzleILi3ELi4ELi3EEENS4_18smem_ptr_flag_bitsILi16EEENST_INS5_IJNSA_ILi8EEESF_EEENS5_IJSF_SB_EEEEEEEvNS4_8identityES10_S1A_vS1B_EENS_8epilogue10collective6detail29Sm90TmaWarpSpecializedAdapterINS1E_15DefaultEpilogueISI_SJ_SJ_NS1D_6thread17LinearCombinationISI_Li1EffLNS1I_9ScaleType4KindE0ELNS_15FloatRoundStyleE2ESI_EENS1_15EpilogueDefaultEEEEEvvEEEEvNT_6ParamsE:
	.zero		1664


//--------------------- SYMBOLS --------------------------

	.type		.nv.reservedSmem.offset0,@object
	.size		.nv.reservedSmem.offset0,0x4
	.type		__assertfail,@function
